//
// Generated by NVIDIA NVVM Compiler
//
// Compiler Build ID: CL-36424714
// Cuda compilation tools, release 13.0, V13.0.88
// Based on NVVM 20.0.0
//

.version 9.0
.target sm_100
.address_size 64

	// .globl	_Z15merge_kernel_v1iiPKiiS0_Pi

.visible .entry _Z15merge_kernel_v1iiPKiiS0_Pi(
	.param .u32 _Z15merge_kernel_v1iiPKiiS0_Pi_param_0,
	.param .u32 _Z15merge_kernel_v1iiPKiiS0_Pi_param_1,
	.param .u64 .ptr .align 1 _Z15merge_kernel_v1iiPKiiS0_Pi_param_2,
	.param .u32 _Z15merge_kernel_v1iiPKiiS0_Pi_param_3,
	.param .u64 .ptr .align 1 _Z15merge_kernel_v1iiPKiiS0_Pi_param_4,
	.param .u64 .ptr .align 1 _Z15merge_kernel_v1iiPKiiS0_Pi_param_5
)
{
	.reg .pred 	%p<47>;
	.reg .b32 	%r<187>;
	.reg .b32 	%f<6>;
	.reg .b64 	%rd<88>;

	ld.param.u32 	%r76, [_Z15merge_kernel_v1iiPKiiS0_Pi_param_0];
	ld.param.u32 	%r74, [_Z15merge_kernel_v1iiPKiiS0_Pi_param_1];
	ld.param.u64 	%rd25, [_Z15merge_kernel_v1iiPKiiS0_Pi_param_2];
	ld.param.u32 	%r75, [_Z15merge_kernel_v1iiPKiiS0_Pi_param_3];
	ld.param.u64 	%rd26, [_Z15merge_kernel_v1iiPKiiS0_Pi_param_4];
	ld.param.u64 	%rd27, [_Z15merge_kernel_v1iiPKiiS0_Pi_param_5];
	cvta.to.global.u64 	%rd1, %rd27;
	cvta.to.global.u64 	%rd2, %rd26;
	cvta.to.global.u64 	%rd3, %rd25;
	mov.u32 	%r77, %ntid.x;
	mov.u32 	%r78, %ctaid.x;
	mov.u32 	%r79, %tid.x;
	mad.lo.s32 	%r80, %r77, %r78, %r79;
	mov.u32 	%r81, %nctaid.x;
	mul.lo.s32 	%r82, %r77, %r81;
	div.u32 	%r83, %r76, %r82;
	cvt.rn.f32.u32 	%f1, %r83;
	cvt.rzi.s32.f32 	%r84, %f1;
	mul.lo.s32 	%r1, %r84, %r80;
	mad.lo.s32 	%r85, %r84, %r79, %r84;
	add.s32 	%r86, %r75, %r74;
	min.u32 	%r2, %r85, %r86;
	sub.s32 	%r87, %r1, %r75;
	max.s32 	%r157, %r87, 0;
	min.s32 	%r158, %r1, %r74;
	sub.s32 	%r88, %r1, %r74;
	max.s32 	%r159, %r88, 0;
	sub.s32 	%r160, %r1, %r158;
$L__BB0_1:
	setp.lt.s32 	%p3, %r158, 1;
	setp.ge.s32 	%p4, %r160, %r75;
	or.pred  	%p5, %p3, %p4;
	@%p5 bra 	$L__BB0_4;
	add.s32 	%r89, %r158, -1;
	mul.wide.u32 	%rd28, %r89, 4;
	add.s64 	%rd29, %rd3, %rd28;
	ld.global.u32 	%r90, [%rd29];
	mul.wide.s32 	%rd30, %r160, 4;
	add.s64 	%rd31, %rd2, %rd30;
	ld.global.u32 	%r91, [%rd31];
	setp.le.s32 	%p6, %r90, %r91;
	@%p6 bra 	$L__BB0_4;
	sub.s32 	%r100, %r158, %r157;
	shr.u32 	%r101, %r100, 31;
	add.s32 	%r102, %r100, %r101;
	shr.s32 	%r103, %r102, 1;
	cvt.rn.f32.s32 	%f3, %r103;
	cvt.rzi.s32.f32 	%r104, %f3;
	add.s32 	%r11, %r104, %r160;
	sub.s32 	%r158, %r158, %r104;
	mov.pred 	%p45, 0;
	mov.u32 	%r159, %r160;
	mov.u32 	%r160, %r11;
	bra.uni 	$L__BB0_7;
$L__BB0_4:
	setp.lt.s32 	%p8, %r160, 1;
	setp.ge.s32 	%p9, %r158, %r74;
	mov.pred 	%p45, -1;
	or.pred  	%p10, %p8, %p9;
	@%p10 bra 	$L__BB0_7;
	add.s32 	%r92, %r160, -1;
	mul.wide.u32 	%rd32, %r92, 4;
	add.s64 	%rd33, %rd2, %rd32;
	ld.global.u32 	%r93, [%rd33];
	mul.wide.s32 	%rd34, %r158, 4;
	add.s64 	%rd35, %rd3, %rd34;
	ld.global.u32 	%r94, [%rd35];
	setp.lt.s32 	%p12, %r93, %r94;
	@%p12 bra 	$L__BB0_7;
	sub.s32 	%r95, %r160, %r159;
	shr.u32 	%r96, %r95, 31;
	add.s32 	%r97, %r95, %r96;
	shr.s32 	%r98, %r97, 1;
	cvt.rn.f32.s32 	%f2, %r98;
	cvt.rzi.s32.f32 	%r99, %f2;
	add.s32 	%r13, %r99, %r158;
	sub.s32 	%r160, %r160, %r99;
	mov.pred 	%p45, 0;
	mov.u32 	%r157, %r158;
	mov.u32 	%r158, %r13;
$L__BB0_7:
	not.pred 	%p15, %p45;
	@%p15 bra 	$L__BB0_1;
	sub.s32 	%r105, %r2, %r75;
	max.s32 	%r165, %r105, 0;
	min.s32 	%r166, %r2, %r74;
	sub.s32 	%r106, %r2, %r74;
	max.s32 	%r167, %r106, 0;
	sub.s32 	%r168, %r2, %r166;
$L__BB0_9:
	setp.lt.s32 	%p16, %r166, 1;
	setp.ge.s32 	%p17, %r168, %r75;
	or.pred  	%p18, %p16, %p17;
	@%p18 bra 	$L__BB0_12;
	add.s32 	%r107, %r166, -1;
	mul.wide.u32 	%rd36, %r107, 4;
	add.s64 	%rd37, %rd3, %rd36;
	ld.global.u32 	%r108, [%rd37];
	mul.wide.s32 	%rd38, %r168, 4;
	add.s64 	%rd39, %rd2, %rd38;
	ld.global.u32 	%r109, [%rd39];
	setp.le.s32 	%p19, %r108, %r109;
	@%p19 bra 	$L__BB0_12;
	sub.s32 	%r118, %r166, %r165;
	shr.u32 	%r119, %r118, 31;
	add.s32 	%r120, %r118, %r119;
	shr.s32 	%r121, %r120, 1;
	cvt.rn.f32.s32 	%f5, %r121;
	cvt.rzi.s32.f32 	%r122, %f5;
	add.s32 	%r27, %r122, %r168;
	sub.s32 	%r166, %r166, %r122;
	mov.pred 	%p46, 0;
	mov.u32 	%r167, %r168;
	mov.u32 	%r168, %r27;
	bra.uni 	$L__BB0_15;
$L__BB0_12:
	setp.lt.s32 	%p21, %r168, 1;
	setp.ge.s32 	%p22, %r166, %r74;
	mov.pred 	%p46, -1;
	or.pred  	%p23, %p21, %p22;
	@%p23 bra 	$L__BB0_15;
	add.s32 	%r110, %r168, -1;
	mul.wide.u32 	%rd40, %r110, 4;
	add.s64 	%rd41, %rd2, %rd40;
	ld.global.u32 	%r111, [%rd41];
	mul.wide.s32 	%rd42, %r166, 4;
	add.s64 	%rd43, %rd3, %rd42;
	ld.global.u32 	%r112, [%rd43];
	setp.lt.s32 	%p25, %r111, %r112;
	@%p25 bra 	$L__BB0_15;
	sub.s32 	%r113, %r168, %r167;
	shr.u32 	%r114, %r113, 31;
	add.s32 	%r115, %r113, %r114;
	shr.s32 	%r116, %r115, 1;
	cvt.rn.f32.s32 	%f4, %r116;
	cvt.rzi.s32.f32 	%r117, %f4;
	add.s32 	%r29, %r117, %r166;
	sub.s32 	%r168, %r168, %r117;
	mov.pred 	%p46, 0;
	mov.u32 	%r165, %r166;
	mov.u32 	%r166, %r29;
$L__BB0_15:
	not.pred 	%p28, %p46;
	@%p28 bra 	$L__BB0_9;
	sub.s32 	%r35, %r1, %r158;
	sub.s32 	%r36, %r166, %r158;
	add.s32 	%r124, %r35, %r166;
	sub.s32 	%r37, %r2, %r124;
	min.s32 	%r125, %r36, %r37;
	setp.lt.s32 	%p29, %r125, 1;
	mov.b32 	%r178, 0;
	mov.u32 	%r177, %r178;
	mov.u32 	%r179, %r178;
	@%p29 bra 	$L__BB0_19;
	mul.wide.s32 	%rd44, %r1, 4;
	add.s64 	%rd4, %rd1, %rd44;
	mul.wide.s32 	%rd45, %r35, 4;
	add.s64 	%rd5, %rd2, %rd45;
	mul.wide.s32 	%rd46, %r158, 4;
	add.s64 	%rd6, %rd3, %rd46;
	mov.b32 	%r179, 0;
	mov.u32 	%r177, %r179;
	mov.u32 	%r178, %r179;
$L__BB0_18:
	mul.wide.u32 	%rd47, %r178, 4;
	add.s64 	%rd48, %rd6, %rd47;
	ld.global.u32 	%r127, [%rd48];
	mul.wide.u32 	%rd49, %r177, 4;
	add.s64 	%rd50, %rd5, %rd49;
	ld.global.u32 	%r129, [%rd50];
	setp.gt.s32 	%p30, %r127, %r129;
	setp.le.s32 	%p31, %r127, %r129;
	selp.u32 	%r131, 1, 0, %p31;
	add.s32 	%r178, %r178, %r131;
	selp.u32 	%r132, 1, 0, %p30;
	add.s32 	%r177, %r177, %r132;
	min.s32 	%r133, %r127, %r129;
	mul.wide.u32 	%rd51, %r179, 4;
	add.s64 	%rd52, %rd4, %rd51;
	st.global.u32 	[%rd52], %r133;
	add.s32 	%r179, %r179, 1;
	setp.lt.s32 	%p32, %r178, %r36;
	setp.lt.s32 	%p33, %r177, %r37;
	and.pred  	%p34, %p32, %p33;
	@%p34 bra 	$L__BB0_18;
$L__BB0_19:
	setp.ge.s32 	%p35, %r178, %r36;
	@%p35 bra 	$L__BB0_26;
	add.s32 	%r41, %r178, %r158;
	sub.s32 	%r135, %r166, %r41;
	and.b32  	%r42, %r135, 3;
	setp.eq.s32 	%p36, %r42, 0;
	@%p36 bra 	$L__BB0_23;
	mul.wide.s32 	%rd53, %r1, 4;
	mul.wide.u32 	%rd54, %r179, 4;
	add.s64 	%rd55, %rd53, %rd54;
	add.s64 	%rd84, %rd1, %rd55;
	mul.wide.u32 	%rd56, %r178, 4;
	add.s64 	%rd57, %rd3, %rd56;
	mul.wide.s32 	%rd58, %r158, 4;
	add.s64 	%rd83, %rd57, %rd58;
	neg.s32 	%r172, %r42;
	add.s32 	%r179, %r179, %r42;
	add.s32 	%r178, %r178, %r42;
$L__BB0_22:
	.pragma "nounroll";
	ld.global.u32 	%r136, [%rd83];
	st.global.u32 	[%rd84], %r136;
	add.s64 	%rd84, %rd84, 4;
	add.s64 	%rd83, %rd83, 4;
	add.s32 	%r172, %r172, 1;
	setp.ne.s32 	%p37, %r172, 0;
	@%p37 bra 	$L__BB0_22;
$L__BB0_23:
	sub.s32 	%r137, %r41, %r166;
	setp.gt.u32 	%p38, %r137, -4;
	@%p38 bra 	$L__BB0_26;
	mul.wide.s32 	%rd59, %r158, 4;
	add.s64 	%rd60, %rd3, %rd59;
	add.s64 	%rd13, %rd60, 8;
	mul.wide.s32 	%rd61, %r1, 4;
	mul.wide.u32 	%rd62, %r179, 4;
	add.s64 	%rd63, %rd61, %rd62;
	add.s64 	%rd64, %rd63, %rd1;
	add.s64 	%rd86, %rd64, 8;
$L__BB0_25:
	mul.wide.s32 	%rd65, %r178, 4;
	add.s64 	%rd66, %rd13, %rd65;
	ld.global.u32 	%r138, [%rd66+-8];
	st.global.u32 	[%rd86+-8], %r138;
	ld.global.u32 	%r139, [%rd66+-4];
	st.global.u32 	[%rd86+-4], %r139;
	ld.global.u32 	%r140, [%rd66];
	st.global.u32 	[%rd86], %r140;
	add.s32 	%r178, %r178, 4;
	ld.global.u32 	%r141, [%rd66+4];
	add.s32 	%r179, %r179, 4;
	st.global.u32 	[%rd86+4], %r141;
	add.s64 	%rd86, %rd86, 16;
	setp.lt.s32 	%p39, %r178, %r36;
	@%p39 bra 	$L__BB0_25;
$L__BB0_26:
	setp.ge.s32 	%p40, %r177, %r37;
	@%p40 bra 	$L__BB0_33;
	add.s32 	%r142, %r1, %r177;
	add.s32 	%r58, %r2, %r158;
	add.s32 	%r143, %r142, %r166;
	sub.s32 	%r144, %r58, %r143;
	and.b32  	%r59, %r144, 3;
	setp.eq.s32 	%p41, %r59, 0;
	mov.u32 	%r183, %r177;
	@%p41 bra 	$L__BB0_30;
	mul.wide.s32 	%rd67, %r1, 4;
	mul.wide.u32 	%rd68, %r179, 4;
	add.s64 	%rd69, %rd67, %rd68;
	add.s64 	%rd85, %rd1, %rd69;
	add.s64 	%rd70, %rd2, %rd67;
	mul.wide.s32 	%rd71, %r158, 4;
	sub.s64 	%rd16, %rd70, %rd71;
	neg.s32 	%r180, %r59;
	add.s32 	%r179, %r179, %r59;
	mov.u32 	%r183, %r177;
$L__BB0_29:
	.pragma "nounroll";
	mul.wide.s32 	%rd72, %r183, 4;
	add.s64 	%rd73, %rd16, %rd72;
	add.s32 	%r183, %r183, 1;
	ld.global.u32 	%r145, [%rd73];
	st.global.u32 	[%rd85], %r145;
	add.s64 	%rd85, %rd85, 4;
	add.s32 	%r180, %r180, 1;
	setp.ne.s32 	%p42, %r180, 0;
	@%p42 bra 	$L__BB0_29;
$L__BB0_30:
	sub.s32 	%r146, %r1, %r58;
	add.s32 	%r147, %r177, %r166;
	add.s32 	%r148, %r146, %r147;
	setp.gt.u32 	%p43, %r148, -4;
	@%p43 bra 	$L__BB0_33;
	mul.wide.s32 	%rd74, %r1, 4;
	add.s64 	%rd75, %rd74, %rd2;
	mul.wide.s32 	%rd76, %r158, 4;
	sub.s64 	%rd77, %rd75, %rd76;
	add.s64 	%rd19, %rd77, 8;
	mul.wide.u32 	%rd78, %r179, 4;
	add.s64 	%rd79, %rd74, %rd78;
	add.s64 	%rd80, %rd79, %rd1;
	add.s64 	%rd87, %rd80, 8;
$L__BB0_32:
	mul.wide.s32 	%rd81, %r183, 4;
	add.s64 	%rd82, %rd19, %rd81;
	ld.global.u32 	%r149, [%rd82+-8];
	st.global.u32 	[%rd87+-8], %r149;
	ld.global.u32 	%r150, [%rd82+-4];
	st.global.u32 	[%rd87+-4], %r150;
	ld.global.u32 	%r151, [%rd82];
	st.global.u32 	[%rd87], %r151;
	add.s32 	%r183, %r183, 4;
	ld.global.u32 	%r152, [%rd82+4];
	st.global.u32 	[%rd87+4], %r152;
	add.s64 	%rd87, %rd87, 16;
	setp.lt.s32 	%p44, %r183, %r37;
	@%p44 bra 	$L__BB0_32;
$L__BB0_33:
	ret;

}


// ===== COMPILED SASS (sm_100) =====

	.target	sm_100

	.elftype	@"ET_EXEC"


//--------------------- .note.nv.tkinfo           --------------------------
	.section	.note.nv.tkinfo,"",@"SHT_NOTE"
	.sectionflags	@"SHF_NOTE_NV_TKINFO"
	.tkinfo
        /*0018*/ 	.word	0x00000002
        /*0030*/ 	.string	""
        /*0030*/ 	.string	"ptxas"
        /*0030*/ 	.string	"Cuda compilation tools, release 13.0, V13.0.88"
        /*0030*/ 	.string	"Build cuda_13.0.r13.0/compiler.36424714_0"
        /*0030*/ 	.string	"-arch sm_100 -m 64 "



//--------------------- .note.nv.cuinfo           --------------------------
	.section	.note.nv.cuinfo,"",@"SHT_NOTE"
	.sectionflags	@"SHF_NOTE_NV_CUINFO"
        /*0018*/ 	.short	0x0002
        /*001a*/ 	.short	0x0064
        /*001c*/ 	.short	0x0082
	.zero		2


//--------------------- .nv.info                  --------------------------
	.section	.nv.info,"",@"SHT_CUDA_INFO"
	.align	4


	//----- nvinfo : EIATTR_REGCOUNT
	.align		4
        /*0000*/ 	.byte	0x04, 0x2f
        /*0002*/ 	.short	(.L_1 - .L_0)
	.align		4
.L_0:
        /*0004*/ 	.word	index@(_Z15merge_kernel_v1iiPKiiS0_Pi)
        /*0008*/ 	.word	0x0000001e


	//----- nvinfo : EIATTR_FRAME_SIZE
	.align		4
.L_1:
        /*000c*/ 	.byte	0x04, 0x11
        /*000e*/ 	.short	(.L_3 - .L_2)
	.align		4
.L_2:
        /*0010*/ 	.word	index@(_Z15merge_kernel_v1iiPKiiS0_Pi)
        /*0014*/ 	.word	0x00000000


	//----- nvinfo : EIATTR_MIN_STACK_SIZE
	.align		4
.L_3:
        /*0018*/ 	.byte	0x04, 0x12
        /*001a*/ 	.short	(.L_5 - .L_4)
	.align		4
.L_4:
        /*001c*/ 	.word	index@(_Z15merge_kernel_v1iiPKiiS0_Pi)
        /*0020*/ 	.word	0x00000000
.L_5:


//--------------------- .nv.compat                --------------------------
	.section	.nv.compat,"",@"SHT_CUDA_COMPAT_INFO"
	.align	4
        /*0000*/ 	.byte	0x02, 0x09, 0x00, 0x00, 0x02, 0x02, 0x01, 0x00, 0x02, 0x05, 0x05, 0x00, 0x03, 0x07, 0x01, 0x01
        /*0010*/ 	.byte	0x02, 0x03, 0x00, 0x00, 0x02, 0x06, 0x01, 0x00, 0x04, 0x0b, 0x08, 0x00, 0x09, 0x00, 0x00, 0x00
        /*0020*/ 	.byte	0x00, 0x00, 0x00, 0x00


//--------------------- .nv.info._Z15merge_kernel_v1iiPKiiS0_Pi --------------------------
	.section	.nv.info._Z15merge_kernel_v1iiPKiiS0_Pi,"",@"SHT_CUDA_INFO"
	.sectionflags	@""
	.align	4


	//----- nvinfo : EIATTR_CUDA_API_VERSION
	.align		4
        /*0000*/ 	.byte	0x04, 0x37
        /*0002*/ 	.short	(.L_7 - .L_6)
.L_6:
        /*0004*/ 	.word	0x00000082


	//----- nvinfo : EIATTR_KPARAM_INFO
	.align		4
.L_7:
        /*0008*/ 	.byte	0x04, 0x17
        /*000a*/ 	.short	(.L_9 - .L_8)
.L_8:
        /*000c*/ 	.word	0x00000000
        /*0010*/ 	.short	0x0005
        /*0012*/ 	.short	0x0020
        /*0014*/ 	.byte	0x00, 0xf5, 0x21, 0x00


	//----- nvinfo : EIATTR_KPARAM_INFO
	.align		4
.L_9:
        /*0018*/ 	.byte	0x04, 0x17
        /*001a*/ 	.short	(.L_11 - .L_10)
.L_10:
        /*001c*/ 	.word	0x00000000
        /*0020*/ 	.short	0x0004
        /*0022*/ 	.short	0x0018
        /*0024*/ 	.byte	0x00, 0xf5, 0x21, 0x00


	//----- nvinfo : EIATTR_KPARAM_INFO
	.align		4
.L_11:
        /*0028*/ 	.byte	0x04, 0x17
        /*002a*/ 	.short	(.L_13 - .L_12)
.L_12:
        /*002c*/ 	.word	0x00000000
        /*0030*/ 	.short	0x0003
        /*0032*/ 	.short	0x0010
        /*0034*/ 	.byte	0x00, 0xf0, 0x11, 0x00


	//----- nvinfo : EIATTR_KPARAM_INFO
	.align		4
.L_13:
        /*0038*/ 	.byte	0x04, 0x17
        /*003a*/ 	.short	(.L_15 - .L_14)
.L_14:
        /*003c*/ 	.word	0x00000000
        /*0040*/ 	.short	0x0002
        /*0042*/ 	.short	0x0008
        /*0044*/ 	.byte	0x00, 0xf5, 0x21, 0x00


	//----- nvinfo : EIATTR_KPARAM_INFO
	.align		4
.L_15:
        /*0048*/ 	.byte	0x04, 0x17
        /*004a*/ 	.short	(.L_17 - .L_16)
.L_16:
        /*004c*/ 	.word	0x00000000
        /*0050*/ 	.short	0x0001
        /*0052*/ 	.short	0x0004
        /*0054*/ 	.byte	0x00, 0xf0, 0x11, 0x00


	//----- nvinfo : EIATTR_KPARAM_INFO
	.align		4
.L_17:
        /*0058*/ 	.byte	0x04, 0x17
        /*005a*/ 	.short	(.L_19 - .L_18)
.L_18:
        /*005c*/ 	.word	0x00000000
        /*0060*/ 	.short	0x0000
        /*0062*/ 	.short	0x0000
        /*0064*/ 	.byte	0x00, 0xf0, 0x11, 0x00


	//----- nvinfo : EIATTR_SPARSE_MMA_MASK
	.align		4
.L_19:
        /*0068*/ 	.byte	0x03, 0x50
        /*006a*/ 	.short	0x0000


	//----- nvinfo : EIATTR_MAXREG_COUNT
	.align		4
        /*006c*/ 	.byte	0x03, 0x1b
        /*006e*/ 	.short	0x00ff


	//----- nvinfo : EIATTR_MERCURY_ISA_VERSION
	.align		4
        /*0070*/ 	.byte	0x03, 0x5f
        /*0072*/ 	.short	0x0101


	//----- nvinfo : EIATTR_VRC_CTA_INIT_COUNT
	.align		4
        /*0074*/ 	.byte	0x02, 0x4a
	.zero		1
	.zero		1


	//----- nvinfo : EIATTR_EXIT_INSTR_OFFSETS
	.align		4
        /*0078*/ 	.byte	0x04, 0x1c
        /*007a*/ 	.short	(.L_21 - .L_20)


	//   ....[0]....
.L_20:
        /*007c*/ 	.word	0x00001530


	//   ....[1]....
        /*0080*/ 	.word	0x00001740


	//   ....[2]....
        /*0084*/ 	.word	0x00001d60


	//   ....[3]....
        /*0088*/ 	.word	0x00001e00


	//----- nvinfo : EIATTR_CRS_STACK_SIZE
	.align		4
.L_21:
        /*008c*/ 	.byte	0x04, 0x1e
        /*008e*/ 	.short	(.L_23 - .L_22)
.L_22:
        /*0090*/ 	.word	0x00000000


	//----- nvinfo : EIATTR_CBANK_PARAM_SIZE
	.align		4
.L_23:
        /*0094*/ 	.byte	0x03, 0x19
        /*0096*/ 	.short	0x0028


	//----- nvinfo : EIATTR_PARAM_CBANK
	.align		4
        /*0098*/ 	.byte	0x04, 0x0a
        /*009a*/ 	.short	(.L_25 - .L_24)
	.align		4
.L_24:
        /*009c*/ 	.word	index@(.nv.constant0._Z15merge_kernel_v1iiPKiiS0_Pi)
        /*00a0*/ 	.short	0x0380
        /*00a2*/ 	.short	0x0028


	//----- nvinfo : EIATTR_SW_WAR
	.align		4
.L_25:
        /*00a4*/ 	.byte	0x04, 0x36
        /*00a6*/ 	.short	(.L_27 - .L_26)
.L_26:
        /*00a8*/ 	.word	0x00000008
.L_27:


//--------------------- .nv.callgraph             --------------------------
	.section	.nv.callgraph,"",@"SHT_CUDA_CALLGRAPH"
	.align	4
	.sectionentsize	8
	.align		4
        /*0000*/ 	.word	0x00000000
	.align		4
        /*0004*/ 	.word	0xffffffff
	.align		4
        /*0008*/ 	.word	0x00000000
	.align		4
        /*000c*/ 	.word	0xfffffffe
	.align		4
        /*0010*/ 	.word	0x00000000
	.align		4
        /*0014*/ 	.word	0xfffffffd
	.align		4
        /*0018*/ 	.word	0x00000000
	.align		4
        /*001c*/ 	.word	0xfffffffc


//--------------------- .text._Z15merge_kernel_v1iiPKiiS0_Pi --------------------------
	.section	.text._Z15merge_kernel_v1iiPKiiS0_Pi,"ax",@progbits
	.align	128
        .global         _Z15merge_kernel_v1iiPKiiS0_Pi
        .type           _Z15merge_kernel_v1iiPKiiS0_Pi,@function
        .size           _Z15merge_kernel_v1iiPKiiS0_Pi,(.L_x_34 - _Z15merge_kernel_v1iiPKiiS0_Pi)
        .other          _Z15merge_kernel_v1iiPKiiS0_Pi,@"STO_CUDA_ENTRY STV_DEFAULT"
_Z15merge_kernel_v1iiPKiiS0_Pi:
.text._Z15merge_kernel_v1iiPKiiS0_Pi:
[----:B------:R-:W-:Y:S01]  /*0000*/  LDC R1, c[0x0][0x37c] ;  /* 0x0000df00ff017b82 */ /* 0x000fe20000000800 */
[----:B------:R-:W0:Y:S07]  /*0010*/  LDCU UR6, c[0x0][0x360] ;  /* 0x00006c00ff0677ac */ /* 0x000e2e0008000800 */
[----:B------:R-:W1:Y:S01]  /*0020*/  LDC.64 R8, c[0x0][0x380] ;  /* 0x0000e000ff087b82 */ /* 0x000e620000000a00 */
[----:B------:R-:W-:Y:S01]  /*0030*/  BSSY.RECONVERGENT B1, `(.L_x_0) ;  /* 0x0000057000017945 */ /* 0x000fe20003800200 */
[----:B------:R-:W0:Y:S01]  /*0040*/  LDCU UR4, c[0x0][0x370] ;  /* 0x00006e00ff0477ac */ /* 0x000e220008000800 */
[----:B------:R-:W2:Y:S05]  /*0050*/  LDCU UR7, c[0x0][0x390] ;  /* 0x00007200ff0777ac */ /* 0x000eaa0008000800 */
[----:B------:R-:W3:Y:S08]  /*0060*/  LDC R11, c[0x0][0x390] ;  /* 0x0000e400ff0b7b82 */ /* 0x000ef00000000800 */
[----:B------:R-:W4:Y:S01]  /*0070*/  LDC.64 R6, c[0x0][0x398] ;  /* 0x0000e600ff067b82 */ /* 0x000f220000000a00 */
[----:B0-----:R-:W-:-:S06]  /*0080*/  UIMAD UR4, UR6, UR4, URZ ;  /* 0x00000004060472a4 */ /* 0x001fcc000f8e02ff */
[----:B------:R-:W-:Y:S01]  /*0090*/  IMAD R5, RZ, RZ, -UR4 ;  /* 0x80000004ff057e24 */ /* 0x000fe2000f8e02ff */
[----:B------:R-:W-:Y:S02]  /*00a0*/  ISETP.NE.U32.AND P2, PT, RZ, UR4, PT ;  /* 0x00000004ff007c0c */ /* 0x000fe4000bf45070 */
[----:B------:R-:W0:Y:S08]  /*00b0*/  I2F.U32.RP R0, UR4 ;  /* 0x0000000400007d06 */ /* 0x000e300008209000 */
[----:B0-----:R-:W0:Y:S02]  /*00c0*/  MUFU.RCP R0, R0 ;  /* 0x0000000000007308 */ /* 0x001e240000001000 */
[----:B0-----:R-:W-:-:S06]  /*00d0*/  VIADD R2, R0, 0xffffffe ;  /* 0x0ffffffe00027836 */ /* 0x001fcc0000000000 */
[----:B------:R0:W5:Y:S02]  /*00e0*/  F2I.FTZ.U32.TRUNC.NTZ R3, R2 ;  /* 0x0000000200037305 */ /* 0x000164000021f000 */
[----:B0-----:R-:W-:Y:S02]  /*00f0*/  IMAD.MOV.U32 R2, RZ, RZ, RZ ;  /* 0x000000ffff027224 */ /* 0x001fe400078e00ff */
[----:B-----5:R-:W-:-:S04]  /*0100*/  IMAD R5, R5, R3, RZ ;  /* 0x0000000305057224 */ /* 0x020fc800078e02ff */
[----:B------:R-:W-:Y:S02]  /*0110*/  IMAD.HI.U32 R3, R3, R5, R2 ;  /* 0x0000000503037227 */ /* 0x000fe400078e0002 */
[----:B------:R-:W0:Y:S04]  /*0120*/  S2R R2, SR_CTAID.X ;  /* 0x0000000000027919 */ /* 0x000e280000002500 */
[----:B-1----:R-:W-:-:S05]  /*0130*/  IMAD.HI.U32 R3, R3, R8, RZ ;  /* 0x0000000803037227 */ /* 0x002fca00078e00ff */
[----:B------:R-:W-:-:S05]  /*0140*/  IADD3 R5, PT, PT, -R3, RZ, RZ ;  /* 0x000000ff03057210 */ /* 0x000fca0007ffe1ff */
[----:B------:R-:W-:Y:S02]  /*0150*/  IMAD R8, R5, UR4, R8 ;  /* 0x0000000405087c24 */ /* 0x000fe4000f8e0208 */
[----:B------:R-:W1:Y:S03]  /*0160*/  LDC.64 R4, c[0x0][0x388] ;  /* 0x0000e200ff047b82 */ /* 0x000e660000000a00 */
[----:B------:R-:W-:-:S13]  /*0170*/  ISETP.GE.U32.AND P0, PT, R8, UR4, PT ;  /* 0x0000000408007c0c */ /* 0x000fda000bf06070 */
[----:B------:R-:W-:Y:S02]  /*0180*/  @P0 VIADD R8, R8, -UR4 ;  /* 0x8000000408080c36 */ /* 0x000fe40008000000 */
[----:B------:R-:W-:-:S03]  /*0190*/  @P0 VIADD R3, R3, 0x1 ;  /* 0x0000000103030836 */ /* 0x000fc60000000000 */
[----:B------:R-:W-:Y:S02]  /*01a0*/  ISETP.GE.U32.AND P1, PT, R8, UR4, PT ;  /* 0x0000000408007c0c */ /* 0x000fe4000bf26070 */
[----:B------:R-:W0:Y:S11]  /*01b0*/  S2R R8, SR_TID.X ;  /* 0x0000000000087919 */ /* 0x000e360000002100 */
[----:B------:R-:W-:Y:S01]  /*01c0*/  @P1 VIADD R3, R3, 0x1 ;  /* 0x0000000103031836 */ /* 0x000fe20000000000 */
[----:B------:R-:W-:Y:S01]  /*01d0*/  @!P2 LOP3.LUT R3, RZ, UR4, RZ, 0x33, !PT ;  /* 0x00000004ff03ac12 */ /* 0x000fe2000f8e33ff */
[----:B------:R-:W0:Y:S03]  /*01e0*/  LDCU.64 UR4, c[0x0][0x358] ;  /* 0x00006b00ff0477ac */ /* 0x000e260008000a00 */
[----:B------:R-:W-:-:S04]  /*01f0*/  I2FP.F32.U32 R0, R3 ;  /* 0x0000000300007245 */ /* 0x000fc80000201000 */
[----:B------:R-:W5:Y:S01]  /*0200*/  F2I.TRUNC.NTZ R3, R0 ;  /* 0x0000000000037305 */ /* 0x000f62000020f100 */
[----:B0-----:R-:W-:Y:S01]  /*0210*/  IMAD R2, R2, UR6, R8 ;  /* 0x0000000602027c24 */ /* 0x001fe2000f8e0208 */
[----:B------:R-:W0:Y:S01]  /*0220*/  LDCU UR6, c[0x0][0x384] ;  /* 0x00007080ff0677ac */ /* 0x000e220008000800 */
[----:B-----5:R-:W-:Y:S02]  /*0230*/  IMAD R8, R3, R8, R3 ;  /* 0x0000000803087224 */ /* 0x020fe400078e0203 */
[----:B------:R-:W-:-:S03]  /*0240*/  IMAD R2, R2, R3, RZ ;  /* 0x0000000302027224 */ /* 0x000fc600078e02ff */
[----:B--2---:R-:W-:Y:S02]  /*0250*/  VIADDMNMX.U32 R0, R9, UR7, R8, PT ;  /* 0x0000000709007c46 */ /* 0x004fe4000b800008 */
[CC--:B------:R-:W-:Y:S02]  /*0260*/  VIMNMX R3, PT, PT, R2.reuse, R9.reuse, PT ;  /* 0x0000000902037248 */ /* 0x0c0fe40003fe0100 */
[C---:B------:R-:W-:Y:S02]  /*0270*/  VIADDMNMX R10, R2.reuse, -R9, RZ, !PT ;  /* 0x80000009020a7246 */ /* 0x040fe400078001ff */
[C---:B------:R-:W-:Y:S02]  /*0280*/  VIADDMNMX R8, R2.reuse, -UR7, RZ, !PT ;  /* 0x8000000702087c46 */ /* 0x040fe4000f8001ff */
[----:B-1-34-:R-:W-:-:S07]  /*0290*/  IADD3 R9, PT, PT, R2, -R3, RZ ;  /* 0x8000000302097210 */ /* 0x01afce0007ffe0ff */
.L_x_5:
[----:B------:R-:W-:Y:S01]  /*02a0*/  ISETP.GE.AND P0, PT, R9, R11, PT ;  /* 0x0000000b0900720c */ /* 0x000fe20003f06270 */
[----:B------:R-:W-:Y:S04]  /*02b0*/  BSSY.RECONVERGENT B2, `(.L_x_1) ;  /* 0x000002d000027945 */ /* 0x000fe80003800200 */
[----:B------:R-:W-:Y:S01]  /*02c0*/  BSSY.RELIABLE B0, `(.L_x_2) ;  /* 0x000001b000007945 */ /* 0x000fe20003800100 */
[----:B------:R-:W-:-:S13]  /*02d0*/  ISETP.LT.OR P0, PT, R3, 0x1, P0 ;  /* 0x000000010300780c */ /* 0x000fda0000701670 */
[----:B------:R-:W-:Y:S05]  /*02e0*/  @P0 BRA `(.L_x_3) ;  /* 0x00000000004c0947 */ /* 0x000fea0003800000 */
[----:B------:R-:W-:Y:S02]  /*02f0*/  VIADD R13, R3, 0xffffffff ;  /* 0xffffffff030d7836 */ /* 0x000fe40000000000 */
[----:B------:R-:W-:-:S04]  /*0300*/  IMAD.WIDE R14, R9, 0x4, R6 ;  /* 0x00000004090e7825 */ /* 0x000fc800078e0206 */
[----:B------:R-:W-:Y:S02]  /*0310*/  IMAD.WIDE.U32 R12, R13, 0x4, R4 ;  /* 0x000000040d0c7825 */ /* 0x000fe400078e0004 */
[----:B------:R-:W2:Y:S04]  /*0320*/  LDG.E R15, desc[UR4][R14.64] ;  /* 0x000000040e0f7981 */ /* 0x000ea8000c1e1900 */
[----:B------:R-:W2:Y:S02]  /*0330*/  LDG.E R12, desc[UR4][R12.64] ;  /* 0x000000040c0c7981 */ /* 0x000ea4000c1e1900 */
[----:B--2---:R-:W-:-:S13]  /*0340*/  ISETP.GT.AND P0, PT, R12, R15, PT ;  /* 0x0000000f0c00720c */ /* 0x004fda0003f04270 */
[----:B------:R-:W-:Y:S05]  /*0350*/  @P0 BREAK.RELIABLE B0 ;  /* 0x0000000000000942 */ /* 0x000fea0003800100 */
[----:B------:R-:W-:Y:S05]  /*0360*/  @!P0 BRA `(.L_x_3) ;  /* 0x00000000002c8947 */ /* 0x000fea0003800000 */
[----:B------:R-:W-:Y:S01]  /*0370*/  IMAD.IADD R10, R3, 0x1, -R8 ;  /* 0x00000001030a7824 */ /* 0x000fe200078e0a08 */
[----:B------:R-:W-:-:S04]  /*0380*/  PLOP3.LUT P0, PT, PT, PT, PT, 0x8, 0x80 ;  /* 0x000000000080781c */ /* 0x000fc80003f0e170 */
[----:B------:R-:W-:-:S04]  /*0390*/  LEA.HI R10, R10, R10, RZ, 0x1 ;  /* 0x0000000a0a0a7211 */ /* 0x000fc800078f08ff */
[----:B------:R-:W-:-:S04]  /*03a0*/  SHF.R.S32.HI R10, RZ, 0x1, R10 ;  /* 0x00000001ff0a7819 */ /* 0x000fc8000001140a */
[----:B------:R-:W-:Y:S01]  /*03b0*/  I2FP.F32.S32 R12, R10 ;  /* 0x0000000a000c7245 */ /* 0x000fe20000201400 */
[----:B------:R-:W-:-:S05]  /*03c0*/  IMAD.MOV.U32 R10, RZ, RZ, R9 ;  /* 0x000000ffff0a7224 */ /* 0x000fca00078e0009 */
[----:B------:R-:W1:Y:S02]  /*03d0*/  F2I.TRUNC.NTZ R12, R12 ;  /* 0x0000000c000c7305 */ /* 0x000e64000020f100 */
[----:B-1----:R-:W-:Y:S01]  /*03e0*/  IMAD.IADD R13, R9, 0x1, R12 ;  /* 0x00000001090d7824 */ /* 0x002fe200078e020c */
[----:B------:R-:W-:-:S03]  /*03f0*/  IADD3 R3, PT, PT, R3, -R12, RZ ;  /* 0x8000000c03037210 */ /* 0x000fc60007ffe0ff */
[----:B------:R-:W-:Y:S01]  /*0400*/  IMAD.MOV.U32 R9, RZ, RZ, R13 ;  /* 0x000000ffff097224 */ /* 0x000fe200078e000d */
[----:B------:R-:W-:Y:S06]  /*0410*/  BRA `(.L_x_4) ;  /* 0x0000000000587947 */ /* 0x000fec0003800000 */
.L_x_3:
[----:B0-----:R-:W-:Y:S02]  /*0420*/  ISETP.GE.AND P1, PT, R3, UR6, PT ;  /* 0x0000000603007c0c */ /* 0x001fe4000bf26270 */
[----:B------:R-:W-:Y:S02]  /*0430*/  PLOP3.LUT P0, PT, PT, PT, PT, 0x80, 0x8 ;  /* 0x000000000008781c */ /* 0x000fe40003f0f070 */
[----:B------:R-:W-:-:S13]  /*0440*/  ISETP.LT.OR P1, PT, R9, 0x1, P1 ;  /* 0x000000010900780c */ /* 0x000fda0000f21670 */
[----:B------:R-:W-:Y:S05]  /*0450*/  @P1 BREAK.RELIABLE B0 ;  /* 0x0000000000001942 */ /* 0x000fea0003800100 */
[----:B------:R-:W-:Y:S05]  /*0460*/  @P1 BRA `(.L_x_4) ;  /* 0x0000000000441947 */ /* 0x000fea0003800000 */
[----:B------:R-:W-:Y:S05]  /*0470*/  BSYNC.RELIABLE B0 ;  /* 0x0000000000007941 */ /* 0x000fea0003800100 */
.L_x_2:
[----:B------:R-:W-:Y:S02]  /*0480*/  VIADD R13, R9, 0xffffffff ;  /* 0xffffffff090d7836 */ /* 0x000fe40000000000 */
[----:B------:R-:W-:-:S04]  /*0490*/  IMAD.WIDE R14, R3, 0x4, R4 ;  /* 0x00000004030e7825 */ /* 0x000fc800078e0204 */
[----:B------:R-:W-:Y:S02]  /*04a0*/  IMAD.WIDE.U32 R12, R13, 0x4, R6 ;  /* 0x000000040d0c7825 */ /* 0x000fe400078e0006 */
[----:B------:R-:W2:Y:S04]  /*04b0*/  LDG.E R15, desc[UR4][R14.64] ;  /* 0x000000040e0f7981 */ /* 0x000ea8000c1e1900 */
[----:B------:R-:W2:Y:S02]  /*04c0*/  LDG.E R12, desc[UR4][R12.64] ;  /* 0x000000040c0c7981 */ /* 0x000ea4000c1e1900 */
[----:B--2---:R-:W-:-:S13]  /*04d0*/  ISETP.GE.AND P1, PT, R12, R15, PT ;  /* 0x0000000f0c00720c */ /* 0x004fda0003f26270 */
[----:B------:R-:W-:Y:S01]  /*04e0*/  @P1 IADD3 R16, PT, PT, -R10, R9, RZ ;  /* 0x000000090a101210 */ /* 0x000fe20007ffe1ff */
[----:B------:R-:W-:Y:S01]  /*04f0*/  @P1 IMAD.MOV.U32 R8, RZ, RZ, R3 ;  /* 0x000000ffff081224 */ /* 0x000fe200078e0003 */
[----:B------:R-:W-:Y:S02]  /*0500*/  @P1 PLOP3.LUT P0, PT, PT, PT, PT, 0x8, 0x80 ;  /* 0x000000000080181c */ /* 0x000fe40003f0e170 */
[----:B------:R-:W-:-:S04]  /*0510*/  @P1 LEA.HI R16, R16, R16, RZ, 0x1 ;  /* 0x0000001010101211 */ /* 0x000fc800078f08ff */
[----:B------:R-:W-:-:S04]  /*0520*/  @P1 SHF.R.S32.HI R16, RZ, 0x1, R16 ;  /* 0x00000001ff101819 */ /* 0x000fc80000011410 */
[----:B------:R-:W-:-:S06]  /*0530*/  @P1 I2FP.F32.S32 R16, R16 ;  /* 0x0000001000101245 */ /* 0x000fcc0000201400 */
[----:B------:R-:W0:Y:S02]  /*0540*/  @P1 F2I.TRUNC.NTZ R16, R16 ;  /* 0x0000001000101305 */ /* 0x000e24000020f100 */
[--C-:B0-----:R-:W-:Y:S02]  /*0550*/  @P1 IMAD.IADD R17, R3, 0x1, R16.reuse ;  /* 0x0000000103111824 */ /* 0x101fe400078e0210 */
[----:B------:R-:W-:-:S03]  /*0560*/  @P1 IMAD.IADD R9, R9, 0x1, -R16 ;  /* 0x0000000109091824 */ /* 0x000fc600078e0a10 */
[----:B------:R-:W-:-:S07]  /*0570*/  @P1 MOV R3, R17 ;  /* 0x0000001100031202 */ /* 0x000fce0000000f00 */
.L_x_4:
[----:B0-----:R-:W-:Y:S05]  /*0580*/  BSYNC.RECONVERGENT B2 ;  /* 0x0000000000027941 */ /* 0x001fea0003800200 */
.L_x_1:
[----:B------:R-:W-:Y:S05]  /*0590*/  @!P0 BRA `(.L_x_5) ;  /* 0xfffffffc00408947 */ /* 0x000fea000383ffff */
[----:B------:R-:W-:Y:S05]  /*05a0*/  BSYNC.RECONVERGENT B1 ;  /* 0x0000000000017941 */ /* 0x000fea0003800200 */
.L_x_0:
[----:B------:R-:W-:Y:S05]  /*05b0*/  WARPSYNC.ALL ;  /* 0x0000000000007948 */ /* 0x000fea0003800000 */
[----:B------:R-:W0:Y:S01]  /*05c0*/  LDCU UR6, c[0x0][0x384] ;  /* 0x00007080ff0677ac */ /* 0x000e220008000800 */
[----:B------:R-:W1:Y:S01]  /*05d0*/  LDC.64 R6, c[0x0][0x388] ;  /* 0x0000e200ff067b82 */ /* 0x000e620000000a00 */
[----:B------:R-:W-:Y:S01]  /*05e0*/  BSSY.RECONVERGENT B2, `(.L_x_6) ;  /* 0x0000038000027945 */ /* 0x000fe20003800200 */
[C---:B------:R-:W-:Y:S01]  /*05f0*/  VIADDMNMX R4, R0.reuse, -R11, RZ, !PT ;  /* 0x8000000b00047246 */ /* 0x040fe200078001ff */
[----:B------:R-:W2:Y:S01]  /*0600*/  LDCU UR8, c[0x0][0x384] ;  /* 0x00007080ff0877ac */ /* 0x000ea20008000800 */
[----:B------:R-:W3:Y:S04]  /*0610*/  LDCU UR7, c[0x0][0x390] ;  /* 0x00007200ff0777ac */ /* 0x000ee80008000800 */
[----:B------:R-:W4:Y:S01]  /*0620*/  LDC.64 R8, c[0x0][0x398] ;  /* 0x0000e600ff087b82 */ /* 0x000f220000000a00 */
[----:B0-----:R-:W-:-:S02]  /*0630*/  VIMNMX R5, PT, PT, R0, UR6, PT ;  /* 0x0000000600057c48 */ /* 0x001fc4000bfe0100 */
[----:B------:R-:W-:-:S03]  /*0640*/  VIADDMNMX R10, R0, -UR6, RZ, !PT ;  /* 0x80000006000a7c46 */ /* 0x000fc6000f8001ff */
[----:B--23--:R-:W-:-:S07]  /*0650*/  IMAD.IADD R11, R0, 0x1, -R5 ;  /* 0x00000001000b7824 */ /* 0x00cfce00078e0a05 */
.L_x_11:
[----:B------:R-:W-:Y:S01]  /*0660*/  ISETP.GE.AND P0, PT, R11, UR7, PT ;  /* 0x000000070b007c0c */ /* 0x000fe2000bf06270 */
[----:B------:R-:W-:Y:S04]  /*0670*/  BSSY.RECONVERGENT B3, `(.L_x_7) ;  /* 0x000002d000037945 */ /* 0x000fe80003800200 */
[----:B------:R-:W-:Y:S01]  /*0680*/  BSSY.RELIABLE B1, `(.L_x_8) ;  /* 0x000001b000017945 */ /* 0x000fe20003800100 */
[----:B------:R-:W-:-:S13]  /*0690*/  ISETP.LT.OR P0, PT, R5, 0x1, P0 ;  /* 0x000000010500780c */ /* 0x000fda0000701670 */
[----:B------:R-:W-:Y:S05]  /*06a0*/  @P0 BRA `(.L_x_9) ;  /* 0x00000000004c0947 */ /* 0x000fea0003800000 */
[----:B------:R-:W-:Y:S02]  /*06b0*/  VIADD R13, R5, 0xffffffff ;  /* 0xffffffff050d7836 */ /* 0x000fe40000000000 */
[----:B----4-:R-:W-:-:S04]  /*06c0*/  IMAD.WIDE R14, R11, 0x4, R8 ;  /* 0x000000040b0e7825 */ /* 0x010fc800078e0208 */
[----:B-1----:R-:W-:Y:S02]  /*06d0*/  IMAD.WIDE.U32 R12, R13, 0x4, R6 ;  /* 0x000000040d0c7825 */ /* 0x002fe400078e0006 */
        /* <DEDUP_REMOVED lines=11> */
[----:B------:R-:W0:Y:S02]  /*0790*/  F2I.TRUNC.NTZ R12, R12 ;  /* 0x0000000c000c7305 */ /* 0x000e24000020f100 */
[----:B0-----:R-:W-:Y:S01]  /*07a0*/  IADD3 R13, PT, PT, R11, R12, RZ ;  /* 0x0000000c0b0d7210 */ /* 0x001fe20007ffe0ff */
[----:B------:R-:W-:-:S04]  /*07b0*/  IMAD.IADD R5, R5, 0x1, -R12 ;  /* 0x0000000105057824 */ /* 0x000fc800078e0a0c */
[----:B------:R-:W-:Y:S01]  /*07c0*/  IMAD.MOV.U32 R11, RZ, RZ, R13 ;  /* 0x000000ffff0b7224 */ /* 0x000fe200078e000d */
[----:B------:R-:W-:Y:S06]  /*07d0*/  BRA `(.L_x_10) ;  /* 0x0000000000587947 */ /* 0x000fec0003800000 */
.L_x_9:
[----:B------:R-:W-:Y:S02]  /*07e0*/  ISETP.GE.AND P1, PT, R5, UR8, PT ;  /* 0x0000000805007c0c */ /* 0x000fe4000bf26270 */
[----:B------:R-:W-:Y:S02]  /*07f0*/  PLOP3.LUT P0, PT, PT, PT, PT, 0x80, 0x8 ;  /* 0x000000000008781c */ /* 0x000fe40003f0f070 */
[----:B------:R-:W-:-:S13]  /*0800*/  ISETP.LT.OR P1, PT, R11, 0x1, P1 ;  /* 0x000000010b00780c */ /* 0x000fda0000f21670 */
[----:B------:R-:W-:Y:S05]  /*0810*/  @P1 BREAK.RELIABLE B1 ;  /* 0x0000000000011942 */ /* 0x000fea0003800100 */
[----:B------:R-:W-:Y:S05]  /*0820*/  @P1 BRA `(.L_x_10) ;  /* 0x0000000000441947 */ /* 0x000fea0003800000 */
[----:B------:R-:W-:Y:S05]  /*0830*/  BSYNC.RELIABLE B1 ;  /* 0x0000000000017941 */ /* 0x000fea0003800100 */
.L_x_8:
[----:B------:R-:W-:Y:S01]  /*0840*/  IADD3 R13, PT, PT, R11, -0x1, RZ ;  /* 0xffffffff0b0d7810 */ /* 0x000fe20007ffe0ff */
[----:B-1----:R-:W-:-:S04]  /*0850*/  IMAD.WIDE R14, R5, 0x4, R6 ;  /* 0x00000004050e7825 */ /* 0x002fc800078e0206 */
[----:B----4-:R-:W-:Y:S02]  /*0860*/  IMAD.WIDE.U32 R12, R13, 0x4, R8 ;  /* 0x000000040d0c7825 */ /* 0x010fe400078e0008 */
[----:B------:R-:W2:Y:S04]  /*0870*/  LDG.E R15, desc[UR4][R14.64] ;  /* 0x000000040e0f7981 */ /* 0x000ea8000c1e1900 */
[----:B------:R-:W2:Y:S02]  /*0880*/  LDG.E R12, desc[UR4][R12.64] ;  /* 0x000000040c0c7981 */ /* 0x000ea4000c1e1900 */
[----:B--2---:R-:W-:-:S13]  /*0890*/  ISETP.GE.AND P1, PT, R12, R15, PT ;  /* 0x0000000f0c00720c */ /* 0x004fda0003f26270 */
[----:B------:R-:W-:Y:S01]  /*08a0*/  @P1 IMAD.IADD R16, R11, 0x1, -R10 ;  /* 0x000000010b101824 */ /* 0x000fe200078e0a0a */
[----:B------:R-:W-:Y:S02]  /*08b0*/  @P1 MOV R4, R5 ;  /* 0x0000000500041202 */ /* 0x000fe40000000f00 */
[----:B------:R-:W-:Y:S02]  /*08c0*/  @P1 PLOP3.LUT P0, PT, PT, PT, PT, 0x8, 0x80 ;  /* 0x000000000080181c */ /* 0x000fe40003f0e170 */
[----:B------:R-:W-:-:S04]  /*08d0*/  @P1 LEA.HI R16, R16, R16, RZ, 0x1 ;  /* 0x0000001010101211 */ /* 0x000fc800078f08ff */
[----:B------:R-:W-:-:S04]  /*08e0*/  @P1 SHF.R.S32.HI R16, RZ, 0x1, R16 ;  /* 0x00000001ff101819 */ /* 0x000fc80000011410 */
[----:B------:R-:W-:-:S06]  /*08f0*/  @P1 I2FP.F32.S32 R16, R16 ;  /* 0x0000001000101245 */ /* 0x000fcc0000201400 */
[----:B------:R-:W0:Y:S02]  /*0900*/  @P1 F2I.TRUNC.NTZ R16, R16 ;  /* 0x0000001000101305 */ /* 0x000e24000020f100 */
[--C-:B0-----:R-:W-:Y:S02]  /*0910*/  @P1 IMAD.IADD R17, R5, 0x1, R16.reuse ;  /* 0x0000000105111824 */ /* 0x101fe400078e0210 */
[----:B------:R-:W-:Y:S02]  /*0920*/  @P1 IMAD.IADD R11, R11, 0x1, -R16 ;  /* 0x000000010b0b1824 */ /* 0x000fe400078e0a10 */
[----:B------:R-:W-:-:S07]  /*0930*/  @P1 IMAD.MOV.U32 R5, RZ, RZ, R17 ;  /* 0x000000ffff051224 */ /* 0x000fce00078e0011 */
.L_x_10:
[----:B------:R-:W-:Y:S05]  /*0940*/  BSYNC.RECONVERGENT B3 ;  /* 0x0000000000037941 */ /* 0x000fea0003800200 */
.L_x_7:
[----:B------:R-:W-:Y:S05]  /*0950*/  @!P0 BRA `(.L_x_11) ;  /* 0xfffffffc00408947 */ /* 0x000fea000383ffff */
[----:B------:R-:W-:Y:S05]  /*0960*/  BSYNC.RECONVERGENT B2 ;  /* 0x0000000000027941 */ /* 0x000fea0003800200 */
.L_x_6:
[----:B------:R-:W-:Y:S05]  /*0970*/  WARPSYNC.ALL ;  /* 0x0000000000007948 */ /* 0x000fea0003800000 */
[--C-:B------:R-:W-:Y:S01]  /*0980*/  IMAD.IADD R13, R2, 0x1, -R3.reuse ;  /* 0x00000001020d7824 */ /* 0x100fe200078e0a03 */
[----:B------:R-:W-:Y:S01]  /*0990*/  BSSY.RECONVERGENT B2, `(.L_x_12) ;  /* 0x0000025000027945 */ /* 0x000fe20003800200 */
[----:B------:R-:W-:Y:S02]  /*09a0*/  IMAD.IADD R11, R5, 0x1, -R3 ;  /* 0x00000001050b7824 */ /* 0x000fe400078e0a03 */
[----:B------:R-:W-:Y:S02]  /*09b0*/  HFMA2 R14, -RZ, RZ, 0, 0 ;  /* 0x00000000ff0e7431 */ /* 0x000fe400000001ff */
[----:B------:R-:W-:Y:S01]  /*09c0*/  IMAD.MOV.U32 R10, RZ, RZ, RZ ;  /* 0x000000ffff0a7224 */ /* 0x000fe200078e00ff */
[----:B------:R-:W-:Y:S01]  /*09d0*/  IADD3 R4, PT, PT, R0, -R13, -R5 ;  /* 0x8000000d00047210 */ /* 0x000fe20007ffe805 */
[----:B------:R-:W-:-:S03]  /*09e0*/  IMAD.MOV.U32 R12, RZ, RZ, RZ ;  /* 0x000000ffff0c7224 */ /* 0x000fc600078e00ff */
[----:B-1----:R-:W-:-:S04]  /*09f0*/  VIMNMX R6, PT, PT, R11, R4, PT ;  /* 0x000000040b067248 */ /* 0x002fc80003fe0100 */
[----:B------:R-:W-:-:S13]  /*0a00*/  ISETP.GE.AND P0, PT, R6, 0x1, PT ;  /* 0x000000010600780c */ /* 0x000fda0003f06270 */
[----:B------:R-:W-:Y:S05]  /*0a10*/  @!P0 BRA `(.L_x_13) ;  /* 0x0000000000708947 */ /* 0x000fea0003800000 */
[----:B------:R-:W0:Y:S01]  /*0a20*/  LDC.64 R6, c[0x0][0x398] ;  /* 0x0000e600ff067b82 */ /* 0x000e220000000a00 */
[----:B------:R-:W-:Y:S01]  /*0a30*/  IMAD.MOV.U32 R12, RZ, RZ, RZ ;  /* 0x000000ffff0c7224 */ /* 0x000fe200078e00ff */
[----:B------:R-:W-:Y:S01]  /*0a40*/  MOV R10, RZ ;  /* 0x000000ff000a7202 */ /* 0x000fe20000000f00 */
[----:B------:R-:W-:-:S05]  /*0a50*/  IMAD.MOV.U32 R14, RZ, RZ, RZ ;  /* 0x000000ffff0e7224 */ /* 0x000fca00078e00ff */
[----:B----4-:R-:W1:Y:S08]  /*0a60*/  LDC.64 R8, c[0x0][0x3a0] ;  /* 0x0000e800ff087b82 */ /* 0x010e700000000a00 */
[----:B------:R-:W2:Y:S01]  /*0a70*/  LDC.64 R16, c[0x0][0x388] ;  /* 0x0000e200ff107b82 */ /* 0x000ea20000000a00 */
[----:B0-----:R-:W-:-:S04]  /*0a80*/  IMAD.WIDE R6, R13, 0x4, R6 ;  /* 0x000000040d067825 */ /* 0x001fc800078e0206 */
[----:B-1----:R-:W-:-:S04]  /*0a90*/  IMAD.WIDE R8, R2, 0x4, R8 ;  /* 0x0000000402087825 */ /* 0x002fc800078e0208 */
[----:B--2---:R-:W-:-:S07]  /*0aa0*/  IMAD.WIDE R16, R3, 0x4, R16 ;  /* 0x0000000403107825 */ /* 0x004fce00078e0210 */
.L_x_14:
[----:B------:R-:W-:-:S04]  /*0ab0*/  IMAD.WIDE.U32 R20, R14, 0x4, R16 ;  /* 0x000000040e147825 */ /* 0x000fc800078e0010 */
[----:B------:R-:W-:Y:S02]  /*0ac0*/  IMAD.WIDE.U32 R18, R10, 0x4, R6 ;  /* 0x000000040a127825 */ /* 0x000fe400078e0006 */
[----:B------:R-:W2:Y:S04]  /*0ad0*/  LDG.E R20, desc[UR4][R20.64] ;  /* 0x0000000414147981 */ /* 0x000ea8000c1e1900 */
[----:B------:R-:W2:Y:S01]  /*0ae0*/  LDG.E R19, desc[UR4][R18.64] ;  /* 0x0000000412137981 */ /* 0x000ea2000c1e1900 */
[----:B------:R-:W-:-:S04]  /*0af0*/  IMAD.WIDE.U32 R22, R12, 0x4, R8 ;  /* 0x000000040c167825 */ /* 0x000fc800078e0008 */
[----:B------:R-:W-:Y:S02]  /*0b00*/  VIADD R13, R10, 0x1 ;  /* 0x000000010a0d7836 */ /* 0x000fe40000000000 */
[----:B------:R-:W-:Y:S02]  /*0b10*/  VIADD R24, R14, 0x1 ;  /* 0x000000010e187836 */ /* 0x000fe40000000000 */
[----:B------:R-:W-:Y:S01]  /*0b20*/  VIADD R12, R12, 0x1 ;  /* 0x000000010c0c7836 */ /* 0x000fe20000000000 */
[CC--:B--2---:R-:W-:Y:S02]  /*0b30*/  ISETP.GT.AND P0, PT, R20.reuse, R19.reuse, PT ;  /* 0x000000131400720c */ /* 0x0c4fe40003f04270 */
[CC--:B------:R-:W-:Y:S02]  /*0b40*/  ISETP.GT.AND P1, PT, R20.reuse, R19.reuse, PT ;  /* 0x000000131400720c */ /* 0x0c0fe40003f24270 */
[----:B------:R-:W-:-:S05]  /*0b50*/  VIMNMX R15, PT, PT, R20, R19, PT ;  /* 0x00000013140f7248 */ /* 0x000fca0003fe0100 */
[----:B------:R0:W-:Y:S04]  /*0b60*/  STG.E desc[UR4][R22.64], R15 ;  /* 0x0000000f16007986 */ /* 0x0001e8000c101904 */
[----:B------:R-:W-:Y:S02]  /*0b70*/  @!P0 IMAD.MOV R13, RZ, RZ, R10 ;  /* 0x000000ffff0d8224 */ /* 0x000fe400078e020a */
[----:B------:R-:W-:-:S03]  /*0b80*/  @P1 IADD3 R24, PT, PT, R14, RZ, RZ ;  /* 0x000000ff0e181210 */ /* 0x000fc60007ffe0ff */
[----:B------:R-:W-:Y:S02]  /*0b90*/  ISETP.GE.AND P0, PT, R13, R4, PT ;  /* 0x000000040d00720c */ /* 0x000fe40003f06270 */
[----:B------:R-:W-:Y:S01]  /*0ba0*/  ISETP.LT.AND P1, PT, R24, R11, PT ;  /* 0x0000000b1800720c */ /* 0x000fe20003f21270 */
[----:B------:R-:W-:Y:S01]  /*0bb0*/  IMAD.MOV.U32 R14, RZ, RZ, R24 ;  /* 0x000000ffff0e7224 */ /* 0x000fe200078e0018 */
[----:B------:R-:W-:-:S11]  /*0bc0*/  MOV R10, R13 ;  /* 0x0000000d000a7202 */ /* 0x000fd60000000f00 */
[----:B0-----:R-:W-:Y:S05]  /*0bd0*/  @!P0 BRA P1, `(.L_x_14) ;  /* 0xfffffffc00b48947 */ /* 0x001fea000083ffff */
.L_x_13:
[----:B------:R-:W-:Y:S05]  /*0be0*/  BSYNC.RECONVERGENT B2 ;  /* 0x0000000000027941 */ /* 0x000fea0003800200 */
.L_x_12:
[----:B------:R-:W-:Y:S01]  /*0bf0*/  ISETP.GE.AND P0, PT, R14, R11, PT ;  /* 0x0000000b0e00720c */ /* 0x000fe20003f06270 */
[----:B------:R-:W-:-:S12]  /*0c00*/  BSSY.RECONVERGENT B2, `(.L_x_15) ;  /* 0x0000091000027945 */ /* 0x000fd80003800200 */
[----:B------:R-:W-:Y:S05]  /*0c10*/  @P0 BRA `(.L_x_16) ;  /* 0x00000008003c0947 */ /* 0x000fea0003800000 */
[----:B----4-:R-:W-:Y:S01]  /*0c20*/  IMAD.IADD R8, R3, 0x1, R14 ;  /* 0x0000000103087824 */ /* 0x010fe200078e020e */
[----:B------:R-:W-:Y:S03]  /*0c30*/  BSSY.RECONVERGENT B3, `(.L_x_17) ;  /* 0x0000020000037945 */ /* 0x000fe60003800200 */
[----:B------:R-:W-:Y:S02]  /*0c40*/  IMAD.IADD R6, R5, 0x1, -R8 ;  /* 0x0000000105067824 */ /* 0x000fe400078e0a08 */
[----:B------:R-:W-:-:S03]  /*0c50*/  IMAD.IADD R7, R8, 0x1, -R5 ;  /* 0x0000000108077824 */ /* 0x000fc600078e0a05 */
[----:B------:R-:W-:Y:S02]  /*0c60*/  LOP3.LUT P1, R17, R6, 0x3, RZ, 0xc0, !PT ;  /* 0x0000000306117812 */ /* 0x000fe4000782c0ff */
[----:B------:R-:W-:-:S11]  /*0c70*/  ISETP.GT.U32.AND P0, PT, R7, -0x4, PT ;  /* 0xfffffffc0700780c */ /* 0x000fd60003f04070 */
[----:B------:R-:W-:Y:S05]  /*0c80*/  @!P1 BRA `(.L_x_18) ;  /* 0x0000000000689947 */ /* 0x000fea0003800000 */
[----:B------:R-:W0:Y:S01]  /*0c90*/  LDC.64 R8, c[0x0][0x388] ;  /* 0x0000e200ff087b82 */ /* 0x000e220000000a00 */
[----:B------:R-:W1:Y:S01]  /*0ca0*/  LDCU.64 UR6, c[0x0][0x3a0] ;  /* 0x00007400ff0677ac */ /* 0x000e620008000a00 */
[----:B------:R-:W-:-:S04]  /*0cb0*/  IMAD.WIDE.U32 R6, R12, 0x4, RZ ;  /* 0x000000040c067825 */ /* 0x000fc800078e00ff */
[----:B------:R-:W-:Y:S02]  /*0cc0*/  IMAD.IADD R12, R12, 0x1, R17 ;  /* 0x000000010c0c7824 */ /* 0x000fe400078e0211 */
[----:B------:R-:W-:-:S03]  /*0cd0*/  IMAD.WIDE R6, R2, 0x4, R6 ;  /* 0x0000000402067825 */ /* 0x000fc600078e0206 */
[----:B-1----:R-:W-:-:S04]  /*0ce0*/  IADD3 R15, P1, PT, R6, UR6, RZ ;  /* 0x00000006060f7c10 */ /* 0x002fc8000ff3e0ff */
[----:B------:R-:W-:Y:S01]  /*0cf0*/  IADD3.X R18, PT, PT, R7, UR7, RZ, P1, !PT ;  /* 0x0000000707127c10 */ /* 0x000fe20008ffe4ff */
[----:B0-----:R-:W-:-:S04]  /*0d00*/  IMAD.WIDE.U32 R8, R14, 0x4, R8 ;  /* 0x000000040e087825 */ /* 0x001fc800078e0008 */
[----:B------:R-:W-:Y:S02]  /*0d10*/  IMAD.IADD R14, R14, 0x1, R17 ;  /* 0x000000010e0e7824 */ /* 0x000fe400078e0211 */
[----:B------:R-:W-:-:S04]  /*0d20*/  IMAD.WIDE R8, R3, 0x4, R8 ;  /* 0x0000000403087825 */ /* 0x000fc800078e0208 */
[----:B------:R-:W-:Y:S01]  /*0d30*/  IMAD.MOV.U32 R16, RZ, RZ, R9 ;  /* 0x000000ffff107224 */ /* 0x000fe200078e0009 */
[----:B------:R-:W-:Y:S02]  /*0d40*/  MOV R13, R8 ;  /* 0x00000008000d7202 */ /* 0x000fe40000000f00 */
[----:B------:R-:W-:-:S07]  /*0d50*/  IADD3 R8, PT, PT, -R17, RZ, RZ ;  /* 0x000000ff11087210 */ /* 0x000fce0007ffe1ff */
.L_x_19:
[----:B0-----:R-:W-:Y:S02]  /*0d60*/  IMAD.MOV.U32 R6, RZ, RZ, R13 ;  /* 0x000000ffff067224 */ /* 0x001fe400078e000d */
[----:B------:R-:W-:-:S05]  /*0d70*/  IMAD.MOV.U32 R7, RZ, RZ, R16 ;  /* 0x000000ffff077224 */ /* 0x000fca00078e0010 */
[----:B------:R0:W2:Y:S01]  /*0d80*/  LDG.E R9, desc[UR4][R6.64] ;  /* 0x0000000406097981 */ /* 0x0000a2000c1e1900 */
[----:B------:R-:W-:Y:S01]  /*0d90*/  VIADD R8, R8, 0x1 ;  /* 0x0000000108087836 */ /* 0x000fe20000000000 */
[----:B------:R-:W-:-:S04]  /*0da0*/  IADD3 R13, P3, PT, R13, 0x4, RZ ;  /* 0x000000040d0d7810 */ /* 0x000fc80007f7e0ff */
[----:B------:R-:W-:Y:S01]  /*0db0*/  ISETP.NE.AND P1, PT, R8, RZ, PT ;  /* 0x000000ff0800720c */ /* 0x000fe20003f25270 */
[----:B------:R-:W-:Y:S01]  /*0dc0*/  IMAD.X R16, RZ, RZ, R16, P3 ;  /* 0x000000ffff107224 */ /* 0x000fe200018e0610 */
[----:B0-----:R-:W-:Y:S01]  /*0dd0*/  MOV R6, R15 ;  /* 0x0000000f00067202 */ /* 0x001fe20000000f00 */
[----:B------:R-:W-:Y:S01]  /*0de0*/  IMAD.MOV.U32 R7, RZ, RZ, R18 ;  /* 0x000000ffff077224 */ /* 0x000fe200078e0012 */
[----:B------:R-:W-:-:S04]  /*0df0*/  IADD3 R15, P2, PT, R15, 0x4, RZ ;  /* 0x000000040f0f7810 */ /* 0x000fc80007f5e0ff */
[----:B------:R-:W-:Y:S01]  /*0e00*/  IADD3.X R18, PT, PT, RZ, R18, RZ, P2, !PT ;  /* 0x00000012ff127210 */ /* 0x000fe200017fe4ff */
[----:B--2---:R0:W-:Y:S04]  /*0e10*/  STG.E desc[UR4][R6.64], R9 ;  /* 0x0000000906007986 */ /* 0x0041e8000c101904 */
[----:B------:R-:W-:Y:S05]  /*0e20*/  @P1 BRA `(.L_x_19) ;  /* 0xfffffffc00cc1947 */ /* 0x000fea000383ffff */
.L_x_18:
[----:B------:R-:W-:Y:S05]  /*0e30*/  BSYNC.RECONVERGENT B3 ;  /* 0x0000000000037941 */ /* 0x000fea0003800200 */
.L_x_17:
[----:B------:R-:W-:Y:S05]  /*0e40*/  @P0 BRA `(.L_x_16) ;  /* 0x0000000400b00947 */ /* 0x000fea0003800000 */
[----:B0-----:R-:W0:Y:S01]  /*0e50*/  LDC.64 R8, c[0x0][0x388] ;  /* 0x0000e200ff087b82 */ /* 0x001e220000000a00 */
[----:B------:R-:W1:Y:S01]  /*0e60*/  LDCU.64 UR6, c[0x0][0x3a0] ;  /* 0x00007400ff0677ac */ /* 0x000e620008000a00 */
[----:B------:R-:W-:Y:S01]  /*0e70*/  IMAD.WIDE.U32 R6, R12, 0x4, RZ ;  /* 0x000000040c067825 */ /* 0x000fe200078e00ff */
[----:B------:R-:W-:Y:S03]  /*0e80*/  BSSY.RECONVERGENT B3, `(.L_x_20) ;  /* 0x000003d000037945 */ /* 0x000fe60003800200 */
[----:B------:R-:W-:Y:S02]  /*0e90*/  IMAD.IADD R13, R11, 0x1, -R14 ;  /* 0x000000010b0d7824 */ /* 0x000fe400078e0a0e */
[----:B------:R-:W-:-:S03]  /*0ea0*/  IMAD.WIDE R6, R2, 0x4, R6 ;  /* 0x0000000402067825 */ /* 0x000fc600078e0206 */
[----:B------:R-:W-:Y:S02]  /*0eb0*/  ISETP.GT.AND P1, PT, R13, 0xc, PT ;  /* 0x0000000c0d00780c */ /* 0x000fe40003f24270 */
[----:B-1----:R-:W-:-:S04]  /*0ec0*/  IADD3 R6, P3, PT, R6, UR6, RZ ;  /* 0x0000000606067c10 */ /* 0x002fc8000ff7e0ff */
[----:B------:R-:W-:Y:S01]  /*0ed0*/  IADD3 R6, P2, PT, R6, 0x8, RZ ;  /* 0x0000000806067810 */ /* 0x000fe20007f5e0ff */
[----:B0-----:R-:W-:-:S03]  /*0ee0*/  IMAD.WIDE R8, R3, 0x4, R8 ;  /* 0x0000000403087825 */ /* 0x001fc600078e0208 */
[----:B------:R-:W-:Y:S02]  /*0ef0*/  IADD3.X R7, PT, PT, RZ, UR7, R7, P2, P3 ;  /* 0x00000007ff077c10 */ /* 0x000fe400097e6407 */
[----:B------:R-:W-:-:S04]  /*0f00*/  IADD3 R8, P0, PT, R8, 0x8, RZ ;  /* 0x0000000808087810 */ /* 0x000fc80007f1e0ff */
[----:B------:R-:W-:Y:S02]  /*0f10*/  IADD3.X R9, PT, PT, RZ, R9, RZ, P0, !PT ;  /* 0x00000009ff097210 */ /* 0x000fe400007fe4ff */
[----:B------:R-:W-:Y:S01]  /*0f20*/  PLOP3.LUT P0, PT, PT, PT, PT, 0x80, 0x8 ;  /* 0x000000000008781c */ /* 0x000fe20003f0f070 */
[----:B------:R-:W-:-:S12]  /*0f30*/  @!P1 BRA `(.L_x_21) ;  /* 0x0000000000c49947 */ /* 0x000fd80003800000 */
[----:B------:R-:W-:Y:S01]  /*0f40*/  PLOP3.LUT P0, PT, PT, PT, PT, 0x8, 0x80 ;  /* 0x000000000080781c */ /* 0x000fe20003f0e170 */
[----:B------:R-:W-:-:S12]  /*0f50*/  VIADD R13, R11, 0xfffffff4 ;  /* 0xfffffff40b0d7836 */ /* 0x000fd80000000000 */
.L_x_22:
[----:B------:R-:W-:-:S05]  /*0f60*/  IMAD.WIDE R16, R14, 0x4, R8 ;  /* 0x000000040e107825 */ /* 0x000fca00078e0208 */
[----:B------:R-:W2:Y:S04]  /*0f70*/  LDG.E R15, desc[UR4][R16.64+-0x8] ;  /* 0xfffff804100f7981 */ /* 0x000ea8000c1e1900 */
[----:B--2---:R0:W-:Y:S04]  /*0f80*/  STG.E desc[UR4][R6.64+-0x8], R15 ;  /* 0xfffff80f06007986 */ /* 0x0041e8000c101904 */
[----:B------:R-:W2:Y:S04]  /*0f90*/  LDG.E R21, desc[UR4][R16.64+-0x4] ;  /* 0xfffffc0410157981 */ /* 0x000ea8000c1e1900 */
[----:B--2---:R1:W-:Y:S04]  /*0fa0*/  STG.E desc[UR4][R6.64+-0x4], R21 ;  /* 0xfffffc1506007986 */ /* 0x0043e8000c101904 */
[----:B------:R-:W2:Y:S01]  /*0fb0*/  LDG.E R23, desc[UR4][R16.64] ;  /* 0x0000000410177981 */ /* 0x000ea2000c1e1900 */
[----:B------:R-:W-:-:S03]  /*0fc0*/  VIADD R19, R14, 0x4 ;  /* 0x000000040e137836 */ /* 0x000fc60000000000 */
[----:B--2---:R2:W-:Y:S04]  /*0fd0*/  STG.E desc[UR4][R6.64], R23 ;  /* 0x0000001706007986 */ /* 0x0045e8000c101904 */
[----:B------:R-:W3:Y:S01]  /*0fe0*/  LDG.E R25, desc[UR4][R16.64+0x4] ;  /* 0x0000040410197981 */ /* 0x000ee2000c1e1900 */
[----:B------:R-:W-:-:S03]  /*0ff0*/  IMAD.WIDE R18, R19, 0x4, R8 ;  /* 0x0000000413127825 */ /* 0x000fc600078e0208 */
[----:B---3--:R3:W-:Y:S04]  /*1000*/  STG.E desc[UR4][R6.64+0x4], R25 ;  /* 0x0000041906007986 */ /* 0x0087e8000c101904 */
[----:B------:R-:W4:Y:S04]  /*1010*/  LDG.E R27, desc[UR4][R18.64+-0x8] ;  /* 0xfffff804121b7981 */ /* 0x000f28000c1e1900 */
[----:B----4-:R4:W-:Y:S04]  /*1020*/  STG.E desc[UR4][R6.64+0x8], R27 ;  /* 0x0000081b06007986 */ /* 0x0109e8000c101904 */
[----:B0-----:R-:W5:Y:S04]  /*1030*/  LDG.E R15, desc[UR4][R18.64+-0x4] ;  /* 0xfffffc04120f7981 */ /* 0x001f68000c1e1900 */
[----:B-----5:R0:W-:Y:S04]  /*1040*/  STG.E desc[UR4][R6.64+0xc], R15 ;  /* 0x00000c0f06007986 */ /* 0x0201e8000c101904 */
[----:B-1----:R-:W5:Y:S01]  /*1050*/  LDG.E R21, desc[UR4][R18.64] ;  /* 0x0000000412157981 */ /* 0x002f62000c1e1900 */
[----:B------:R-:W-:-:S03]  /*1060*/  IADD3 R17, PT, PT, R14, 0x8, RZ ;  /* 0x000000080e117810 */ /* 0x000fc60007ffe0ff */
[----:B-----5:R1:W-:Y:S04]  /*1070*/  STG.E desc[UR4][R6.64+0x10], R21 ;  /* 0x0000101506007986 */ /* 0x0203e8000c101904 */
[----:B--2---:R-:W2:Y:S01]  /*1080*/  LDG.E R23, desc[UR4][R18.64+0x4] ;  /* 0x0000040412177981 */ /* 0x004ea2000c1e1900 */
[----:B------:R-:W-:-:S03]  /*1090*/  IMAD.WIDE R16, R17, 0x4, R8 ;  /* 0x0000000411107825 */ /* 0x000fc600078e0208 */
[----:B--2---:R2:W-:Y:S04]  /*10a0*/  STG.E desc[UR4][R6.64+0x14], R23 ;  /* 0x0000141706007986 */ /* 0x0045e8000c101904 */
[----:B---3--:R-:W3:Y:S04]  /*10b0*/  LDG.E R25, desc[UR4][R16.64+-0x8] ;  /* 0xfffff80410197981 */ /* 0x008ee8000c1e1900 */
[----:B---3--:R3:W-:Y:S04]  /*10c0*/  STG.E desc[UR4][R6.64+0x18], R25 ;  /* 0x0000181906007986 */ /* 0x0087e8000c101904 */
[----:B----4-:R-:W4:Y:S04]  /*10d0*/  LDG.E R27, desc[UR4][R16.64+-0x4] ;  /* 0xfffffc04101b7981 */ /* 0x010f28000c1e1900 */
[----:B----4-:R4:W-:Y:S04]  /*10e0*/  STG.E desc[UR4][R6.64+0x1c], R27 ;  /* 0x00001c1b06007986 */ /* 0x0109e8000c101904 */
[----:B0-----:R-:W5:Y:S01]  /*10f0*/  LDG.E R15, desc[UR4][R16.64] ;  /* 0x00000004100f7981 */ /* 0x001f62000c1e1900 */
[----:B------:R-:W-:-:S03]  /*1100*/  VIADD R19, R14, 0xc ;  /* 0x0000000c0e137836 */ /* 0x000fc60000000000 */
[----:B-----5:R0:W-:Y:S04]  /*1110*/  STG.E desc[UR4][R6.64+0x20], R15 ;  /* 0x0000200f06007986 */ /* 0x0201e8000c101904 */
[----:B-1----:R-:W5:Y:S01]  /*1120*/  LDG.E R21, desc[UR4][R16.64+0x4] ;  /* 0x0000040410157981 */ /* 0x002f62000c1e1900 */
[----:B------:R-:W-:-:S03]  /*1130*/  IMAD.WIDE R18, R19, 0x4, R8 ;  /* 0x0000000413127825 */ /* 0x000fc600078e0208 */
[----:B-----5:R-:W-:Y:S04]  /*1140*/  STG.E desc[UR4][R6.64+0x24], R21 ;  /* 0x0000241506007986 */ /* 0x020fe8000c101904 */
[----:B--2---:R-:W2:Y:S04]  /*1150*/  LDG.E R23, desc[UR4][R18.64+-0x8] ;  /* 0xfffff80412177981 */ /* 0x004ea8000c1e1900 */
[----:B--2---:R-:W-:Y:S04]  /*1160*/  STG.E desc[UR4][R6.64+0x28], R23 ;  /* 0x0000281706007986 */ /* 0x004fe8000c101904 */
[----:B---3--:R-:W2:Y:S04]  /*1170*/  LDG.E R25, desc[UR4][R18.64+-0x4] ;  /* 0xfffffc0412197981 */ /* 0x008ea8000c1e1900 */
[----:B--2---:R-:W-:Y:S04]  /*1180*/  STG.E desc[UR4][R6.64+0x2c], R25 ;  /* 0x00002c1906007986 */ /* 0x004fe8000c101904 */
[----:B----4-:R-:W2:Y:S01]  /*1190*/  LDG.E R27, desc[UR4][R18.64] ;  /* 0x00000004121b7981 */ /* 0x010ea2000c1e1900 */
[----:B------:R-:W-:-:S05]  /*11a0*/  VIADD R14, R14, 0x10 ;  /* 0x000000100e0e7836 */ /* 0x000fca0000000000 */
[----:B------:R-:W-:Y:S01]  /*11b0*/  ISETP.GE.AND P1, PT, R14, R13, PT ;  /* 0x0000000d0e00720c */ /* 0x000fe20003f26270 */
[----:B--2---:R-:W-:Y:S04]  /*11c0*/  STG.E desc[UR4][R6.64+0x30], R27 ;  /* 0x0000301b06007986 */ /* 0x004fe8000c101904 */
[----:B0-----:R-:W2:Y:S01]  /*11d0*/  LDG.E R15, desc[UR4][R18.64+0x4] ;  /* 0x00000404120f7981 */ /* 0x001ea2000c1e1900 */
[----:B------:R-:W-:Y:S01]  /*11e0*/  IADD3 R16, P2, PT, R6, 0x40, RZ ;  /* 0x0000004006107810 */ /* 0x000fe20007f5e0ff */
[----:B------:R-:W-:-:S03]  /*11f0*/  VIADD R12, R12, 0x10 ;  /* 0x000000100c0c7836 */ /* 0x000fc60000000000 */
[----:B------:R-:W-:Y:S01]  /*1200*/  IADD3.X R17, PT, PT, RZ, R7, RZ, P2, !PT ;  /* 0x00000007ff117210 */ /* 0x000fe200017fe4ff */
[----:B--2---:R0:W-:Y:S02]  /*1210*/  STG.E desc[UR4][R6.64+0x34], R15 ;  /* 0x0000340f06007986 */ /* 0x0041e4000c101904 */
[----:B0-----:R-:W-:Y:S01]  /*1220*/  IMAD.MOV.U32 R6, RZ, RZ, R16 ;  /* 0x000000ffff067224 */ /* 0x001fe200078e0010 */
[----:B------:R-:W-:Y:S01]  /*1230*/  MOV R7, R17 ;  /* 0x0000001100077202 */ /* 0x000fe20000000f00 */
[----:B------:R-:W-:Y:S06]  /*1240*/  @!P1 BRA `(.L_x_22) ;  /* 0xfffffffc00449947 */ /* 0x000fec000383ffff */
.L_x_21:
[----:B------:R-:W-:Y:S05]  /*1250*/  BSYNC.RECONVERGENT B3 ;  /* 0x0000000000037941 */ /* 0x000fea0003800200 */
.L_x_20:
[----:B------:R-:W-:Y:S01]  /*1260*/  IMAD.IADD R13, R11, 0x1, -R14 ;  /* 0x000000010b0d7824 */ /* 0x000fe200078e0a0e */
[----:B------:R-:W-:Y:S04]  /*1270*/  BSSY.RECONVERGENT B3, `(.L_x_23) ;  /* 0x000001d000037945 */ /* 0x000fe80003800200 */
[----:B------:R-:W-:-:S13]  /*1280*/  ISETP.GT.AND P1, PT, R13, 0x4, PT ;  /* 0x000000040d00780c */ /* 0x000fda0003f24270 */
[----:B------:R-:W-:Y:S05]  /*1290*/  @!P1 BRA `(.L_x_24) ;  /* 0x0000000000689947 */ /* 0x000fea0003800000 */
        /* <DEDUP_REMOVED lines=10> */
[----:B---3--:R-:W-:Y:S04]  /*1340*/  STG.E desc[UR4][R6.64+0x4], R23 ;  /* 0x0000041706007986 */ /* 0x008fe8000c101904 */
[----:B------:R-:W3:Y:S04]  /*1350*/  LDG.E R25, desc[UR4][R18.64+-0x8] ;  /* 0xfffff80412197981 */ /* 0x000ee8000c1e1900 */
[----:B---3--:R-:W-:Y:S04]  /*1360*/  STG.E desc[UR4][R6.64+0x8], R25 ;  /* 0x0000081906007986 */ /* 0x008fe8000c101904 */
[----:B0-----:R-:W3:Y:S04]  /*1370*/  LDG.E R13, desc[UR4][R18.64+-0x4] ;  /* 0xfffffc04120d7981 */ /* 0x001ee8000c1e1900 */
[----:B---3--:R-:W-:Y:S04]  /*1380*/  STG.E desc[UR4][R6.64+0xc], R13 ;  /* 0x00000c0d06007986 */ /* 0x008fe8000c101904 */
[----:B-1----:R-:W3:Y:S01]  /*1390*/  LDG.E R15, desc[UR4][R18.64] ;  /* 0x00000004120f7981 */ /* 0x002ee2000c1e1900 */
[----:B------:R-:W-:-:S03]  /*13a0*/  IADD3 R16, P1, PT, R6, 0x20, RZ ;  /* 0x0000002006107810 */ /* 0x000fc60007f3e0ff */
[----:B---3--:R-:W-:Y:S04]  /*13b0*/  STG.E desc[UR4][R6.64+0x10], R15 ;  /* 0x0000100f06007986 */ /* 0x008fe8000c101904 */
[----:B--2---:R-:W2:Y:S01]  /*13c0*/  LDG.E R21, desc[UR4][R18.64+0x4] ;  /* 0x0000040412157981 */ /* 0x004ea2000c1e1900 */
[----:B------:R-:W-:Y:S01]  /*13d0*/  IADD3.X R17, PT, PT, RZ, R7, RZ, P1, !PT ;  /* 0x00000007ff117210 */ /* 0x000fe20000ffe4ff */
[----:B------:R-:W-:Y:S01]  /*13e0*/  VIADD R12, R12, 0x8 ;  /* 0x000000080c0c7836 */ /* 0x000fe20000000000 */
[----:B------:R-:W-:Y:S01]  /*13f0*/  PLOP3.LUT P0, PT, PT, PT, PT, 0x8, 0x80 ;  /* 0x000000000080781c */ /* 0x000fe20003f0e170 */
[----:B------:R-:W-:Y:S01]  /*1400*/  VIADD R14, R14, 0x8 ;  /* 0x000000080e0e7836 */ /* 0x000fe20000000000 */
[----:B--2---:R0:W-:Y:S02]  /*1410*/  STG.E desc[UR4][R6.64+0x14], R21 ;  /* 0x0000141506007986 */ /* 0x0041e4000c101904 */
[----:B0-----:R-:W-:Y:S01]  /*1420*/  MOV R6, R16 ;  /* 0x0000001000067202 */ /* 0x001fe20000000f00 */
[----:B------:R-:W-:-:S08]  /*1430*/  IMAD.MOV.U32 R7, RZ, RZ, R17 ;  /* 0x000000ffff077224 */ /* 0x000fd000078e0011 */
.L_x_24:
[----:B------:R-:W-:Y:S05]  /*1440*/  BSYNC.RECONVERGENT B3 ;  /* 0x0000000000037941 */ /* 0x000fea0003800200 */
.L_x_23:
[----:B------:R-:W-:-:S13]  /*1450*/  ISETP.LT.OR P0, PT, R14, R11, P0 ;  /* 0x0000000b0e00720c */ /* 0x000fda0000701670 */
[----:B------:R-:W-:Y:S05]  /*1460*/  @!P0 BRA `(.L_x_16) ;  /* 0x0000000000288947 */ /* 0x000fea0003800000 */
[----:B------:R-:W-:-:S05]  /*1470*/  IMAD.WIDE R8, R14, 0x4, R8 ;  /* 0x000000040e087825 */ /* 0x000fca00078e0208 */
[----:B------:R-:W2:Y:S04]  /*1480*/  LDG.E R11, desc[UR4][R8.64+-0x8] ;  /* 0xfffff804080b7981 */ /* 0x000ea8000c1e1900 */
[----:B--2---:R1:W-:Y:S04]  /*1490*/  STG.E desc[UR4][R6.64+-0x8], R11 ;  /* 0xfffff80b06007986 */ /* 0x0043e8000c101904 */
[----:B------:R-:W2:Y:S04]  /*14a0*/  LDG.E R13, desc[UR4][R8.64+-0x4] ;  /* 0xfffffc04080d7981 */ /* 0x000ea8000c1e1900 */
[----:B--2---:R1:W-:Y:S04]  /*14b0*/  STG.E desc[UR4][R6.64+-0x4], R13 ;  /* 0xfffffc0d06007986 */ /* 0x0043e8000c101904 */
[----:B------:R-:W2:Y:S04]  /*14c0*/  LDG.E R15, desc[UR4][R8.64] ;  /* 0x00000004080f7981 */ /* 0x000ea8000c1e1900 */
[----:B--2---:R1:W-:Y:S04]  /*14d0*/  STG.E desc[UR4][R6.64], R15 ;  /* 0x0000000f06007986 */ /* 0x0043e8000c101904 */
[----:B------:R-:W2:Y:S01]  /*14e0*/  LDG.E R17, desc[UR4][R8.64+0x4] ;  /* 0x0000040408117981 */ /* 0x000ea2000c1e1900 */
[----:B------:R-:W-:-:S03]  /*14f0*/  VIADD R12, R12, 0x4 ;  /* 0x000000040c0c7836 */ /* 0x000fc60000000000 */
[----:B--2---:R1:W-:Y:S04]  /*1500*/  STG.E desc[UR4][R6.64+0x4], R17 ;  /* 0x0000041106007986 */ /* 0x0043e8000c101904 */
.L_x_16:
[----:B------:R-:W-:Y:S05]  /*1510*/  BSYNC.RECONVERGENT B2 ;  /* 0x0000000000027941 */ /* 0x000fea0003800200 */
.L_x_15:
[----:B------:R-:W-:-:S13]  /*1520*/  ISETP.GE.AND P0, PT, R10, R4, PT ;  /* 0x000000040a00720c */ /* 0x000fda0003f06270 */
[----:B------:R-:W-:Y:S05]  /*1530*/  @P0 EXIT ;  /* 0x000000000000094d */ /* 0x000fea0003800000 */
[----:B01----:R-:W-:Y:S01]  /*1540*/  IADD3 R7, PT, PT, R0, R3, RZ ;  /* 0x0000000300077210 */ /* 0x003fe20007ffe0ff */
[----:B------:R-:W-:Y:S01]  /*1550*/  BSSY.RECONVERGENT B2, `(.L_x_25) ;  /* 0x000001e000027945 */ /* 0x000fe20003800200 */
[C-C-:B------:R-:W-:Y:S01]  /*1560*/  IADD3 R0, PT, PT, R5.reuse, R2, R10.reuse ;  /* 0x0000000205007210 */ /* 0x140fe20007ffe00a */
[----:B------:R-:W-:-:S04]  /*1570*/  IMAD.IADD R5, R5, 0x1, R10 ;  /* 0x0000000105057824 */ /* 0x000fc800078e020a */
[----:B------:R-:W-:Y:S01]  /*1580*/  IMAD.IADD R0, R7, 0x1, -R0 ;  /* 0x0000000107007824 */ /* 0x000fe200078e0a00 */
[----:B------:R-:W-:-:S04]  /*1590*/  IADD3 R5, PT, PT, R5, R2, -R7 ;  /* 0x0000000205057210 */ /* 0x000fc80007ffe807 */
[----:B------:R-:W-:Y:S02]  /*15a0*/  LOP3.LUT P1, R13, R0, 0x3, RZ, 0xc0, !PT ;  /* 0x00000003000d7812 */ /* 0x000fe4000782c0ff */
[----:B------:R-:W-:-:S11]  /*15b0*/  ISETP.GT.U32.AND P0, PT, R5, -0x4, PT ;  /* 0xfffffffc0500780c */ /* 0x000fd60003f04070 */
[----:B------:R-:W-:Y:S05]  /*15c0*/  @!P1 BRA `(.L_x_26) ;  /* 0x0000000000589947 */ /* 0x000fea0003800000 */
[----:B------:R-:W0:Y:S01]  /*15d0*/  LDCU.64 UR6, c[0x0][0x398] ;  /* 0x00007300ff0677ac */ /* 0x000e220008000a00 */
[----:B------:R-:W-:Y:S01]  /*15e0*/  IMAD.WIDE R6, R2, 0x4, RZ ;  /* 0x0000000402067825 */ /* 0x000fe200078e02ff */
[----:B------:R-:W1:Y:S03]  /*15f0*/  LDCU.64 UR8, c[0x0][0x3a0] ;  /* 0x00007400ff0877ac */ /* 0x000e660008000a00 */
[----:B------:R-:W-:-:S04]  /*1600*/  IMAD.WIDE R14, R3, 0x4, RZ ;  /* 0x00000004030e7825 */ /* 0x000fc800078e02ff */
[C---:B----4-:R-:W-:Y:S01]  /*1610*/  IMAD.WIDE.U32 R8, R12.reuse, 0x4, R6 ;  /* 0x000000040c087825 */ /* 0x050fe200078e0006 */
[----:B------:R-:W-:-:S03]  /*1620*/  IADD3 R12, PT, PT, R12, R13, RZ ;  /* 0x0000000d0c0c7210 */ /* 0x000fc60007ffe0ff */
[----:B------:R-:W-:Y:S01]  /*1630*/  IMAD.MOV R0, RZ, RZ, -R13 ;  /* 0x000000ffff007224 */ /* 0x000fe200078e0a0d */
[----:B0-----:R-:W-:Y:S02]  /*1640*/  IADD3 R6, P2, P3, -R14, UR6, R6 ;  /* 0x000000060e067c10 */ /* 0x001fe4000fb5e106 */
[----:B-1----:R-:W-:Y:S02]  /*1650*/  IADD3 R11, P1, PT, R8, UR8, RZ ;  /* 0x00000008080b7c10 */ /* 0x002fe4000ff3e0ff */
[----:B------:R-:W-:Y:S02]  /*1660*/  IADD3.X R7, PT, PT, ~R15, UR7, R7, P2, P3 ;  /* 0x000000070f077c10 */ /* 0x000fe400097e6507 */
[----:B------:R-:W-:-:S09]  /*1670*/  IADD3.X R14, PT, PT, R9, UR9, RZ, P1, !PT ;  /* 0x00000009090e7c10 */ /* 0x000fd20008ffe4ff */
.L_x_27:
[----:B0-----:R-:W-:-:S05]  /*1680*/  IMAD.WIDE R8, R10, 0x4, R6 ;  /* 0x000000040a087825 */ /* 0x001fca00078e0206 */
[----:B------:R0:W2:Y:S01]  /*1690*/  LDG.E R5, desc[UR4][R8.64] ;  /* 0x0000000408057981 */ /* 0x0000a2000c1e1900 */
[----:B------:R-:W-:Y:S02]  /*16a0*/  VIADD R0, R0, 0x1 ;  /* 0x0000000100007836 */ /* 0x000fe40000000000 */
[----:B------:R-:W-:-:S03]  /*16b0*/  VIADD R10, R10, 0x1 ;  /* 0x000000010a0a7836 */ /* 0x000fc60000000000 */
[----:B------:R-:W-:Y:S01]  /*16c0*/  ISETP.NE.AND P1, PT, R0, RZ, PT ;  /* 0x000000ff0000720c */ /* 0x000fe20003f25270 */
[----:B0-----:R-:W-:Y:S01]  /*16d0*/  IMAD.MOV.U32 R8, RZ, RZ, R11 ;  /* 0x000000ffff087224 */ /* 0x001fe200078e000b */
[----:B------:R-:W-:Y:S02]  /*16e0*/  MOV R9, R14 ;  /* 0x0000000e00097202 */ /* 0x000fe40000000f00 */
[----:B------:R-:W-:-:S04]  /*16f0*/  IADD3 R11, P2, PT, R11, 0x4, RZ ;  /* 0x000000040b0b7810 */ /* 0x000fc80007f5e0ff */
[----:B------:R-:W-:Y:S01]  /*1700*/  IADD3.X R14, PT, PT, RZ, R14, RZ, P2, !PT ;  /* 0x0000000eff0e7210 */ /* 0x000fe200017fe4ff */
[----:B--2---:R0:W-:Y:S04]  /*1710*/  STG.E desc[UR4][R8.64], R5 ;  /* 0x0000000508007986 */ /* 0x0041e8000c101904 */
[----:B------:R-:W-:Y:S05]  /*1720*/  @P1 BRA `(.L_x_27) ;  /* 0xfffffffc00d41947 */ /* 0x000fea000383ffff */
.L_x_26:
[----:B------:R-:W-:Y:S05]  /*1730*/  BSYNC.RECONVERGENT B2 ;  /* 0x0000000000027941 */ /* 0x000fea0003800200 */
.L_x_25:
[----:B------:R-:W-:Y:S05]  /*1740*/  @P0 EXIT ;  /* 0x000000000000094d */ /* 0x000fea0003800000 */
[----:B------:R-:W1:Y:S01]  /*1750*/  LDCU.64 UR6, c[0x0][0x398] ;  /* 0x00007300ff0677ac */ /* 0x000e620008000a00 */
[----:B------:R-:W-:Y:S01]  /*1760*/  IMAD.WIDE R6, R2, 0x4, RZ ;  /* 0x0000000402067825 */ /* 0x000fe200078e02ff */
[----:B------:R-:W-:Y:S01]  /*1770*/  BSSY.RECONVERGENT B2, `(.L_x_28) ;  /* 0x000003f000027945 */ /* 0x000fe20003800200 */
[----:B------:R-:W2:Y:S02]  /*1780*/  LDCU.64 UR8, c[0x0][0x3a0] ;  /* 0x00007400ff0877ac */ /* 0x000ea40008000a00 */
[----:B------:R-:W-:-:S04]  /*1790*/  IMAD.WIDE R2, R3, 0x4, RZ ;  /* 0x0000000403027825 */ /* 0x000fc800078e02ff */
[----:B------:R-:W-:-:S04]  /*17a0*/  IMAD.WIDE.U32 R12, R12, 0x4, R6 ;  /* 0x000000040c0c7825 */ /* 0x000fc800078e0006 */
[----:B------:R-:W-:Y:S01]  /*17b0*/  IMAD.IADD R0, R4, 0x1, -R10 ;  /* 0x0000000104007824 */ /* 0x000fe200078e0a0a */
[----:B-1----:R-:W-:-:S04]  /*17c0*/  IADD3 R6, P1, P2, -R2, UR6, R6 ;  /* 0x0000000602067c10 */ /* 0x002fc8000fa3e106 */
[----:B------:R-:W-:Y:S02]  /*17d0*/  IADD3.X R3, PT, PT, ~R3, UR7, R7, P1, P2 ;  /* 0x0000000703037c10 */ /* 0x000fe40008fe4507 */
[----:B------:R-:W-:Y:S02]  /*17e0*/  ISETP.GT.AND P1, PT, R0, 0xc, PT ;  /* 0x0000000c0000780c */ /* 0x000fe40003f24270 */
[----:B--2---:R-:W-:Y:S02]  /*17f0*/  IADD3 R2, P0, PT, R12, UR8, RZ ;  /* 0x000000080c027c10 */ /* 0x004fe4000ff1e0ff */
[----:B------:R-:W-:Y:S02]  /*1800*/  IADD3 R6, P2, PT, R6, 0x8, RZ ;  /* 0x0000000806067810 */ /* 0x000fe40007f5e0ff */
[----:B------:R-:W-:-:S03]  /*1810*/  IADD3 R2, P3, PT, R2, 0x8, RZ ;  /* 0x0000000802027810 */ /* 0x000fc60007f7e0ff */
[----:B------:R-:W-:Y:S01]  /*1820*/  IMAD.X R7, RZ, RZ, R3, P2 ;  /* 0x000000ffff077224 */ /* 0x000fe200010e0603 */
[----:B------:R-:W-:Y:S02]  /*1830*/  IADD3.X R3, PT, PT, RZ, UR9, R13, P3, P0 ;  /* 0x00000009ff037c10 */ /* 0x000fe40009fe040d */
[----:B------:R-:W-:Y:S01]  /*1840*/  PLOP3.LUT P0, PT, PT, PT, PT, 0x80, 0x8 ;  /* 0x000000000008781c */ /* 0x000fe20003f0f070 */
[----:B------:R-:W-:-:S12]  /*1850*/  @!P1 BRA `(.L_x_29) ;  /* 0x0000000000c09947 */ /* 0x000fd80003800000 */
[----:B------:R-:W-:Y:S02]  /*1860*/  PLOP3.LUT P0, PT, PT, PT, PT, 0x8, 0x80 ;  /* 0x000000000080781c */ /* 0x000fe40003f0e170 */
[----:B0-----:R-:W-:-:S11]  /*1870*/  IADD3 R5, PT, PT, R4, -0xc, RZ ;  /* 0xfffffff404057810 */ /* 0x001fd60007ffe0ff */
.L_x_30:
[----:B----4-:R-:W-:-:S05]  /*1880*/  IMAD.WIDE R8, R10, 0x4, R6 ;  /* 0x000000040a087825 */ /* 0x010fca00078e0206 */
        /* <DEDUP_REMOVED lines=15> */
[----:B------:R-:W-:-:S03]  /*1980*/  VIADD R9, R10, 0x8 ;  /* 0x000000080a097836 */ /* 0x000fc60000000000 */
        /* <DEDUP_REMOVED lines=9> */
[----:B------:R-:W-:-:S03]  /*1a20*/  IADD3 R13, PT, PT, R10, 0xc, RZ ;  /* 0x0000000c0a0d7810 */ /* 0x000fc60007ffe0ff */
        /* <DEDUP_REMOVED lines=13> */
[----:B------:R-:W-:-:S05]  /*1b00*/  IADD3 R0, P2, PT, R2, 0x40, RZ ;  /* 0x0000004002007810 */ /* 0x000fca0007f5e0ff */
[----:B------:R-:W-:Y:S01]  /*1b10*/  IMAD.X R9, RZ, RZ, R3, P2 ;  /* 0x000000ffff097224 */ /* 0x000fe200010e0603 */
[----:B--2---:R0:W-:Y:S02]  /*1b20*/  STG.E desc[UR4][R2.64+0x34], R11 ;  /* 0x0000340b02007986 */ /* 0x0041e4000c101904 */
[----:B0-----:R-:W-:Y:S01]  /*1b30*/  MOV R2, R0 ;  /* 0x0000000000027202 */ /* 0x001fe20000000f00 */
[----:B------:R-:W-:Y:S01]  /*1b40*/  IMAD.MOV.U32 R3, RZ, RZ, R9 ;  /* 0x000000ffff037224 */ /* 0x000fe200078e0009 */
[----:B------:R-:W-:Y:S06]  /*1b50*/  @!P1 BRA `(.L_x_30) ;  /* 0xfffffffc00489947 */ /* 0x000fec000383ffff */
.L_x_29:
[----:B------:R-:W-:Y:S05]  /*1b60*/  BSYNC.RECONVERGENT B2 ;  /* 0x0000000000027941 */ /* 0x000fea0003800200 */
.L_x_28:
[----:B------:R-:W-:Y:S01]  /*1b70*/  IMAD.IADD R0, R4, 0x1, -R10 ;  /* 0x0000000104007824 */ /* 0x000fe200078e0a0a */
[----:B------:R-:W-:Y:S04]  /*1b80*/  BSSY.RECONVERGENT B2, `(.L_x_31) ;  /* 0x000001c000027945 */ /* 0x000fe80003800200 */
[----:B------:R-:W-:-:S13]  /*1b90*/  ISETP.GT.AND P1, PT, R0, 0x4, PT ;  /* 0x000000040000780c */ /* 0x000fda0003f24270 */
[----:B------:R-:W-:Y:S05]  /*1ba0*/  @!P1 BRA `(.L_x_32) ;  /* 0x0000000000649947 */ /* 0x000fea0003800000 */
[----:B0---4-:R-:W-:-:S05]  /*1bb0*/  IMAD.WIDE R8, R10, 0x4, R6 ;  /* 0x000000040a087825 */ /* 0x011fca00078e0206 */
[----:B------:R-:W2:Y:S04]  /*1bc0*/  LDG.E R5, desc[UR4][R8.64+-0x8] ;  /* 0xfffff80408057981 */ /* 0x000ea8000c1e1900 */
[----:B--2---:R0:W-:Y:S04]  /*1bd0*/  STG.E desc[UR4][R2.64+-0x8], R5 ;  /* 0xfffff80502007986 */ /* 0x0041e8000c101904 */
[----:B------:R-:W2:Y:S04]  /*1be0*/  LDG.E R11, desc[UR4][R8.64+-0x4] ;  /* 0xfffffc04080b7981 */ /* 0x000ea8000c1e1900 */
[----:B--2---:R1:W-:Y:S04]  /*1bf0*/  STG.E desc[UR4][R2.64+-0x4], R11 ;  /* 0xfffffc0b02007986 */ /* 0x0043e8000c101904 */
[----:B------:R-:W2:Y:S01]  /*1c00*/  LDG.E R15, desc[UR4][R8.64] ;  /* 0x00000004080f7981 */ /* 0x000ea2000c1e1900 */
[----:B------:R-:W-:-:S03]  /*1c10*/  IADD3 R13, PT, PT, R10, 0x4, RZ ;  /* 0x000000040a0d7810 */ /* 0x000fc60007ffe0ff */
        /* <DEDUP_REMOVED lines=12> */
[----:B------:R-:W-:Y:S01]  /*1ce0*/  IMAD.X R9, RZ, RZ, R3, P1 ;  /* 0x000000ffff097224 */ /* 0x000fe200008e0603 */
[----:B------:R-:W-:Y:S01]  /*1cf0*/  PLOP3.LUT P0, PT, PT, PT, PT, 0x8, 0x80 ;  /* 0x000000000080781c */ /* 0x000fe20003f0e170 */
[----:B------:R-:W-:Y:S01]  /*1d00*/  VIADD R10, R10, 0x8 ;  /* 0x000000080a0a7836 */ /* 0x000fe20000000000 */
[----:B--2---:R0:W-:Y:S02]  /*1d10*/  STG.E desc[UR4][R2.64+0x14], R15 ;  /* 0x0000140f02007986 */ /* 0x0041e4000c101904 */
[----:B0-----:R-:W-:Y:S01]  /*1d20*/  MOV R2, R0 ;  /* 0x0000000000027202 */ /* 0x001fe20000000f00 */
[----:B------:R-:W-:-:S08]  /*1d30*/  IMAD.MOV.U32 R3, RZ, RZ, R9 ;  /* 0x000000ffff037224 */ /* 0x000fd000078e0009 */
.L_x_32:
[----:B------:R-:W-:Y:S05]  /*1d40*/  BSYNC.RECONVERGENT B2 ;  /* 0x0000000000027941 */ /* 0x000fea0003800200 */
.L_x_31:
[----:B------:R-:W-:-:S13]  /*1d50*/  ISETP.LT.OR P0, PT, R10, R4, P0 ;  /* 0x000000040a00720c */ /* 0x000fda0000701670 */
[----:B------:R-:W-:Y:S05]  /*1d60*/  @!P0 EXIT ;  /* 0x000000000000894d */ /* 0x000fea0003800000 */
[----:B------:R-:W-:-:S05]  /*1d70*/  IMAD.WIDE R6, R10, 0x4, R6 ;  /* 0x000000040a067825 */ /* 0x000fca00078e0206 */
[----:B0-----:R-:W2:Y:S04]  /*1d80*/  LDG.E R5, desc[UR4][R6.64+-0x8] ;  /* 0xfffff80406057981 */ /* 0x001ea8000c1e1900 */
[----:B--2---:R-:W-:Y:S04]  /*1d90*/  STG.E desc[UR4][R2.64+-0x8], R5 ;  /* 0xfffff80502007986 */ /* 0x004fe8000c101904 */
[----:B----4-:R-:W2:Y:S04]  /*1da0*/  LDG.E R9, desc[UR4][R6.64+-0x4] ;  /* 0xfffffc0406097981 */ /* 0x010ea8000c1e1900 */
[----:B--2---:R-:W-:Y:S04]  /*1db0*/  STG.E desc[UR4][R2.64+-0x4], R9 ;  /* 0xfffffc0902007986 */ /* 0x004fe8000c101904 */
[----:B------:R-:W2:Y:S04]  /*1dc0*/  LDG.E R11, desc[UR4][R6.64] ;  /* 0x00000004060b7981 */ /* 0x000ea8000c1e1900 */
[----:B--2---:R-:W-:Y:S04]  /*1dd0*/  STG.E desc[UR4][R2.64], R11 ;  /* 0x0000000b02007986 */ /* 0x004fe8000c101904 */
[----:B------:R-:W2:Y:S04]  /*1de0*/  LDG.E R13, desc[UR4][R6.64+0x4] ;  /* 0x00000404060d7981 */ /* 0x000ea8000c1e1900 */
[----:B--2---:R-:W-:Y:S01]  /*1df0*/  STG.E desc[UR4][R2.64+0x4], R13 ;  /* 0x0000040d02007986 */ /* 0x004fe2000c101904 */
[----:B------:R-:W-:Y:S05]  /*1e00*/  EXIT ;  /* 0x000000000000794d */ /* 0x000fea0003800000 */
.L_x_33:
[----:B------:R-:W-:-:S00]  /*1e10*/  BRA `(.L_x_33) ;  /* 0xfffffffc00fc7947 */ /* 0x000fc0000383ffff */
[----:B------:R-:W-:-:S00]  /*1e20*/  NOP ;  /* 0x0000000000007918 */ /* 0x000fc00000000000 */
        /* <DEDUP_REMOVED lines=13> */
.L_x_34:


//--------------------- .nv.shared.reserved.0     --------------------------
	.section	.nv.shared.reserved.0,"aw",@nobits
	.weak		__nv_reservedSMEM_offset_0_alias
	.size		__nv_reservedSMEM_offset_0_alias, 0, 64
	.other		__nv_reservedSMEM_offset_0_alias,@"STO_CUDA_RESERVED_SHARED STV_DEFAULT"
__nv_reservedSMEM_offset_0_alias:
	.zero		0
	.zero		64


//--------------------- .nv.constant0._Z15merge_kernel_v1iiPKiiS0_Pi --------------------------
	.section	.nv.constant0._Z15merge_kernel_v1iiPKiiS0_Pi,"a",@progbits
	.sectionflags	@""
	.align	4
.nv.constant0._Z15merge_kernel_v1iiPKiiS0_Pi:
	.zero		936


//--------------------- SYMBOLS --------------------------

	.type		.nv.reservedSmem.offset0,@object
	.size		.nv.reservedSmem.offset0,0x4
